//
// Generated by NVIDIA NVVM Compiler
//
// Compiler Build ID: CL-36424714
// Cuda compilation tools, release 13.0, V13.0.88
// Based on NVVM 20.0.0
//

.version 9.0
.target sm_100
.address_size 64

	// .globl	_Z9addKernelPiPKiS1_
.extern .func  (.param .b64 func_retval0) malloc
(
	.param .b64 malloc_param_0
)
;
.extern .func free
(
	.param .b64 free_param_0
)
;

.visible .entry _Z9addKernelPiPKiS1_(
	.param .u64 .ptr .align 1 _Z9addKernelPiPKiS1__param_0,
	.param .u64 .ptr .align 1 _Z9addKernelPiPKiS1__param_1,
	.param .u64 .ptr .align 1 _Z9addKernelPiPKiS1__param_2
)
{
	.reg .b32 	%r<5>;
	.reg .b64 	%rd<11>;

	ld.param.u64 	%rd1, [_Z9addKernelPiPKiS1__param_0];
	ld.param.u64 	%rd2, [_Z9addKernelPiPKiS1__param_1];
	ld.param.u64 	%rd3, [_Z9addKernelPiPKiS1__param_2];
	cvta.to.global.u64 	%rd4, %rd1;
	cvta.to.global.u64 	%rd5, %rd3;
	cvta.to.global.u64 	%rd6, %rd2;
	mov.u32 	%r1, %tid.x;
	mul.wide.u32 	%rd7, %r1, 4;
	add.s64 	%rd8, %rd6, %rd7;
	ld.global.u32 	%r2, [%rd8];
	add.s64 	%rd9, %rd5, %rd7;
	ld.global.u32 	%r3, [%rd9];
	add.s32 	%r4, %r3, %r2;
	add.s64 	%rd10, %rd4, %rd7;
	st.global.u32 	[%rd10], %r4;
	ret;

}
	// .globl	_Z19kernel_merge_heightPfS_S_iif
.visible .entry _Z19kernel_merge_heightPfS_S_iif(
	.param .u64 .ptr .align 1 _Z19kernel_merge_heightPfS_S_iif_param_0,
	.param .u64 .ptr .align 1 _Z19kernel_merge_heightPfS_S_iif_param_1,
	.param .u64 .ptr .align 1 _Z19kernel_merge_heightPfS_S_iif_param_2,
	.param .u32 _Z19kernel_merge_heightPfS_S_iif_param_3,
	.param .u32 _Z19kernel_merge_heightPfS_S_iif_param_4,
	.param .f32 _Z19kernel_merge_heightPfS_S_iif_param_5
)
{
	.reg .pred 	%p<231>;
	.reg .b16 	%rs<72>;
	.reg .b32 	%r<449>;
	.reg .b32 	%f<957>;
	.reg .b64 	%rd<293>;

	ld.param.u64 	%rd77, [_Z19kernel_merge_heightPfS_S_iif_param_0];
	ld.param.u64 	%rd78, [_Z19kernel_merge_heightPfS_S_iif_param_1];
	ld.param.u64 	%rd79, [_Z19kernel_merge_heightPfS_S_iif_param_2];
	ld.param.u32 	%r197, [_Z19kernel_merge_heightPfS_S_iif_param_3];
	ld.param.u32 	%r198, [_Z19kernel_merge_heightPfS_S_iif_param_4];
	ld.param.f32 	%f123, [_Z19kernel_merge_heightPfS_S_iif_param_5];
	cvta.to.global.u64 	%rd1, %rd78;
	cvta.to.global.u64 	%rd2, %rd77;
	cvta.to.global.u64 	%rd3, %rd79;
	mov.u32 	%r199, %ctaid.x;
	mov.u32 	%r200, %ntid.x;
	mov.u32 	%r201, %tid.x;
	mad.lo.s32 	%r371, %r199, %r200, %r201;
	mov.u32 	%r202, %nctaid.x;
	mul.lo.s32 	%r2, %r200, %r202;
	shr.u32 	%r203, %r198, 31;
	add.s32 	%r204, %r198, %r203;
	shr.s32 	%r205, %r204, 1;
	mul.wide.s32 	%rd80, %r205, 4;
	{ // callseq 0, 0
	.param .b64 param0;
	st.param.b64 	[param0], %rd80;
	.param .b64 retval0;
	call.uni (retval0), 
	malloc, 
	(
	param0
	);
	ld.param.b64 	%rd81, [retval0];
	} // callseq 0
	{ // callseq 1, 0
	.param .b64 param0;
	st.param.b64 	[param0], %rd80;
	.param .b64 retval0;
	call.uni (retval0), 
	malloc, 
	(
	param0
	);
	ld.param.b64 	%rd82, [retval0];
	} // callseq 1
	cvt.s64.s32 	%rd6, %r198;
	mul.wide.s32 	%rd83, %r198, 4;
	{ // callseq 2, 0
	.param .b64 param0;
	st.param.b64 	[param0], %rd83;
	.param .b64 retval0;
	call.uni (retval0), 
	malloc, 
	(
	param0
	);
	ld.param.b64 	%rd84, [retval0];
	} // callseq 2
	{ // callseq 3, 0
	.param .b64 param0;
	st.param.b64 	[param0], %rd6;
	.param .b64 retval0;
	call.uni (retval0), 
	malloc, 
	(
	param0
	);
	ld.param.b64 	%rd85, [retval0];
	} // callseq 3
	setp.eq.s32 	%p1, %r198, 0;
	@%p1 bra 	$L__BB1_3;
	mov.b64 	%rd286, 0;
$L__BB1_2:
	add.s64 	%rd87, %rd85, %rd286;
	mov.b16 	%rs37, 0;
	st.u8 	[%rd87], %rs37;
	add.s64 	%rd286, %rd286, 1;
	setp.lt.u64 	%p2, %rd286, %rd6;
	@%p2 bra 	$L__BB1_2;
$L__BB1_3:
	setp.ge.s32 	%p3, %r371, %r197;
	@%p3 bra 	$L__BB1_243;
	setp.lt.s32 	%p4, %r198, 1;
	add.s32 	%r3, %r198, -1;
	cvt.s64.s32 	%rd88, %r3;
	add.s64 	%rd11, %rd85, %rd88;
	@%p4 bra 	$L__BB1_192;
	setp.eq.s32 	%p54, %r198, 1;
	@%p54 bra 	$L__BB1_141;
	and.b32  	%r4, %r198, 7;
	add.s32 	%r5, %r198, -2;
	and.b32  	%r230, %r3, 7;
	add.s32 	%r6, %r230, -1;
	and.b32  	%r7, %r3, 3;
	and.b32  	%r8, %r198, 2147483640;
$L__BB1_7:
	setp.lt.u32 	%p55, %r198, 8;
	mul.lo.s32 	%r232, %r371, %r198;
	cvt.s64.s32 	%rd12, %r232;
	mul.wide.s32 	%rd143, %r232, 4;
	add.s64 	%rd13, %rd2, %rd143;
	add.s64 	%rd14, %rd77, %rd143;
	add.s64 	%rd15, %rd1, %rd143;
	add.s64 	%rd16, %rd3, %rd143;
	mov.b32 	%r417, 0;
	@%p55 bra 	$L__BB1_26;
	mov.b32 	%r372, 0;
$L__BB1_9:
	.pragma "nounroll";
	cvt.u64.u32 	%rd144, %r372;
	mul.wide.u32 	%rd145, %r372, 4;
	add.s64 	%rd17, %rd13, %rd145;
	ld.global.f32 	%f247, [%rd17];
	add.s64 	%rd18, %rd15, %rd145;
	ld.global.f32 	%f248, [%rd18];
	add.f32 	%f249, %f247, %f248;
	mul.f32 	%f250, %f249, 0f3F000000;
	add.s64 	%rd19, %rd84, %rd145;
	st.f32 	[%rd19], %f250;
	add.s64 	%rd20, %rd16, %rd145;
	st.global.f32 	[%rd20], %f250;
	ld.global.f32 	%f251, [%rd17];
	ld.global.f32 	%f252, [%rd18];
	sub.f32 	%f253, %f251, %f252;
	abs.f32 	%f254, %f253;
	abs.f32 	%f256, %f254;
	setp.num.f32 	%p56, %f256, %f256;
	setp.leu.f32 	%p57, %f254, %f123;
	add.s64 	%rd21, %rd85, %rd144;
	and.pred  	%p58, %p56, %p57;
	@%p58 bra 	$L__BB1_11;
	mov.b16 	%rs39, 1;
	st.u8 	[%rd21], %rs39;
$L__BB1_11:
	ld.global.f32 	%f257, [%rd17+4];
	ld.global.f32 	%f258, [%rd18+4];
	add.f32 	%f259, %f257, %f258;
	mul.f32 	%f260, %f259, 0f3F000000;
	st.f32 	[%rd19+4], %f260;
	st.global.f32 	[%rd20+4], %f260;
	ld.global.f32 	%f261, [%rd17+4];
	ld.global.f32 	%f262, [%rd18+4];
	sub.f32 	%f263, %f261, %f262;
	abs.f32 	%f264, %f263;
	abs.f32 	%f266, %f264;
	setp.num.f32 	%p59, %f266, %f266;
	setp.leu.f32 	%p60, %f264, %f123;
	and.pred  	%p61, %p59, %p60;
	@%p61 bra 	$L__BB1_13;
	mov.b16 	%rs40, 1;
	st.u8 	[%rd21+1], %rs40;
$L__BB1_13:
	ld.global.f32 	%f267, [%rd17+8];
	ld.global.f32 	%f268, [%rd18+8];
	add.f32 	%f269, %f267, %f268;
	mul.f32 	%f270, %f269, 0f3F000000;
	st.f32 	[%rd19+8], %f270;
	st.global.f32 	[%rd20+8], %f270;
	ld.global.f32 	%f271, [%rd17+8];
	ld.global.f32 	%f272, [%rd18+8];
	sub.f32 	%f273, %f271, %f272;
	abs.f32 	%f274, %f273;
	abs.f32 	%f276, %f274;
	setp.num.f32 	%p62, %f276, %f276;
	setp.leu.f32 	%p63, %f274, %f123;
	and.pred  	%p64, %p62, %p63;
	@%p64 bra 	$L__BB1_15;
	mov.b16 	%rs41, 1;
	st.u8 	[%rd21+2], %rs41;
$L__BB1_15:
	ld.global.f32 	%f277, [%rd17+12];
	ld.global.f32 	%f278, [%rd18+12];
	add.f32 	%f279, %f277, %f278;
	mul.f32 	%f280, %f279, 0f3F000000;
	st.f32 	[%rd19+12], %f280;
	st.global.f32 	[%rd20+12], %f280;
	ld.global.f32 	%f281, [%rd17+12];
	ld.global.f32 	%f282, [%rd18+12];
	sub.f32 	%f283, %f281, %f282;
	abs.f32 	%f284, %f283;
	abs.f32 	%f286, %f284;
	setp.num.f32 	%p65, %f286, %f286;
	setp.leu.f32 	%p66, %f284, %f123;
	and.pred  	%p67, %p65, %p66;
	@%p67 bra 	$L__BB1_17;
	mov.b16 	%rs42, 1;
	st.u8 	[%rd21+3], %rs42;
$L__BB1_17:
	ld.global.f32 	%f287, [%rd17+16];
	ld.global.f32 	%f288, [%rd18+16];
	add.f32 	%f289, %f287, %f288;
	mul.f32 	%f290, %f289, 0f3F000000;
	st.f32 	[%rd19+16], %f290;
	st.global.f32 	[%rd20+16], %f290;
	ld.global.f32 	%f291, [%rd17+16];
	ld.global.f32 	%f292, [%rd18+16];
	sub.f32 	%f293, %f291, %f292;
	abs.f32 	%f294, %f293;
	abs.f32 	%f296, %f294;
	setp.num.f32 	%p68, %f296, %f296;
	setp.leu.f32 	%p69, %f294, %f123;
	and.pred  	%p70, %p68, %p69;
	@%p70 bra 	$L__BB1_19;
	mov.b16 	%rs43, 1;
	st.u8 	[%rd21+4], %rs43;
$L__BB1_19:
	ld.global.f32 	%f297, [%rd17+20];
	ld.global.f32 	%f298, [%rd18+20];
	add.f32 	%f299, %f297, %f298;
	mul.f32 	%f300, %f299, 0f3F000000;
	st.f32 	[%rd19+20], %f300;
	st.global.f32 	[%rd20+20], %f300;
	ld.global.f32 	%f301, [%rd17+20];
	ld.global.f32 	%f302, [%rd18+20];
	sub.f32 	%f303, %f301, %f302;
	abs.f32 	%f304, %f303;
	abs.f32 	%f306, %f304;
	setp.num.f32 	%p71, %f306, %f306;
	setp.leu.f32 	%p72, %f304, %f123;
	and.pred  	%p73, %p71, %p72;
	@%p73 bra 	$L__BB1_21;
	mov.b16 	%rs44, 1;
	st.u8 	[%rd21+5], %rs44;
$L__BB1_21:
	ld.global.f32 	%f307, [%rd17+24];
	ld.global.f32 	%f308, [%rd18+24];
	add.f32 	%f309, %f307, %f308;
	mul.f32 	%f310, %f309, 0f3F000000;
	st.f32 	[%rd19+24], %f310;
	st.global.f32 	[%rd20+24], %f310;
	ld.global.f32 	%f311, [%rd17+24];
	ld.global.f32 	%f312, [%rd18+24];
	sub.f32 	%f313, %f311, %f312;
	abs.f32 	%f314, %f313;
	abs.f32 	%f316, %f314;
	setp.num.f32 	%p74, %f316, %f316;
	setp.leu.f32 	%p75, %f314, %f123;
	and.pred  	%p76, %p74, %p75;
	@%p76 bra 	$L__BB1_23;
	mov.b16 	%rs45, 1;
	st.u8 	[%rd21+6], %rs45;
$L__BB1_23:
	ld.global.f32 	%f317, [%rd17+28];
	ld.global.f32 	%f318, [%rd18+28];
	add.f32 	%f319, %f317, %f318;
	mul.f32 	%f320, %f319, 0f3F000000;
	st.f32 	[%rd19+28], %f320;
	st.global.f32 	[%rd20+28], %f320;
	ld.global.f32 	%f321, [%rd17+28];
	ld.global.f32 	%f322, [%rd18+28];
	sub.f32 	%f323, %f321, %f322;
	abs.f32 	%f324, %f323;
	abs.f32 	%f326, %f324;
	setp.num.f32 	%p77, %f326, %f326;
	setp.leu.f32 	%p78, %f324, %f123;
	and.pred  	%p79, %p77, %p78;
	@%p79 bra 	$L__BB1_25;
	mov.b16 	%rs46, 1;
	st.u8 	[%rd21+7], %rs46;
$L__BB1_25:
	add.s32 	%r372, %r372, 8;
	setp.eq.s32 	%p80, %r372, %r8;
	mov.u32 	%r417, %r8;
	@%p80 bra 	$L__BB1_26;
	bra.uni 	$L__BB1_9;
$L__BB1_26:
	setp.eq.s32 	%p81, %r4, 0;
	@%p81 bra 	$L__BB1_139;
	add.s32 	%r234, %r4, -1;
	setp.lt.u32 	%p82, %r234, 3;
	@%p82 bra 	$L__BB1_37;
	cvt.u64.u32 	%rd146, %r417;
	mul.wide.u32 	%rd147, %r417, 4;
	add.s64 	%rd36, %rd13, %rd147;
	ld.global.f32 	%f327, [%rd36];
	add.s64 	%rd37, %rd15, %rd147;
	ld.global.f32 	%f328, [%rd37];
	add.f32 	%f329, %f327, %f328;
	mul.f32 	%f330, %f329, 0f3F000000;
	add.s64 	%rd38, %rd84, %rd147;
	st.f32 	[%rd38], %f330;
	add.s64 	%rd39, %rd16, %rd147;
	st.global.f32 	[%rd39], %f330;
	ld.global.f32 	%f331, [%rd36];
	ld.global.f32 	%f332, [%rd37];
	sub.f32 	%f333, %f331, %f332;
	abs.f32 	%f334, %f333;
	abs.f32 	%f336, %f334;
	setp.num.f32 	%p83, %f336, %f336;
	setp.leu.f32 	%p84, %f334, %f123;
	add.s64 	%rd40, %rd85, %rd146;
	and.pred  	%p85, %p83, %p84;
	@%p85 bra 	$L__BB1_30;
	mov.b16 	%rs47, 1;
	st.u8 	[%rd40], %rs47;
$L__BB1_30:
	ld.global.f32 	%f337, [%rd36+4];
	ld.global.f32 	%f338, [%rd37+4];
	add.f32 	%f339, %f337, %f338;
	mul.f32 	%f340, %f339, 0f3F000000;
	st.f32 	[%rd38+4], %f340;
	st.global.f32 	[%rd39+4], %f340;
	ld.global.f32 	%f341, [%rd36+4];
	ld.global.f32 	%f342, [%rd37+4];
	sub.f32 	%f343, %f341, %f342;
	abs.f32 	%f344, %f343;
	abs.f32 	%f346, %f344;
	setp.num.f32 	%p86, %f346, %f346;
	setp.leu.f32 	%p87, %f344, %f123;
	and.pred  	%p88, %p86, %p87;
	@%p88 bra 	$L__BB1_32;
	mov.b16 	%rs48, 1;
	st.u8 	[%rd40+1], %rs48;
$L__BB1_32:
	ld.global.f32 	%f347, [%rd36+8];
	ld.global.f32 	%f348, [%rd37+8];
	add.f32 	%f349, %f347, %f348;
	mul.f32 	%f350, %f349, 0f3F000000;
	st.f32 	[%rd38+8], %f350;
	st.global.f32 	[%rd39+8], %f350;
	ld.global.f32 	%f351, [%rd36+8];
	ld.global.f32 	%f352, [%rd37+8];
	sub.f32 	%f353, %f351, %f352;
	abs.f32 	%f354, %f353;
	abs.f32 	%f356, %f354;
	setp.num.f32 	%p89, %f356, %f356;
	setp.leu.f32 	%p90, %f354, %f123;
	and.pred  	%p91, %p89, %p90;
	@%p91 bra 	$L__BB1_34;
	mov.b16 	%rs49, 1;
	st.u8 	[%rd40+2], %rs49;
$L__BB1_34:
	ld.global.f32 	%f357, [%rd36+12];
	ld.global.f32 	%f358, [%rd37+12];
	add.f32 	%f359, %f357, %f358;
	mul.f32 	%f360, %f359, 0f3F000000;
	st.f32 	[%rd38+12], %f360;
	st.global.f32 	[%rd39+12], %f360;
	ld.global.f32 	%f361, [%rd36+12];
	ld.global.f32 	%f362, [%rd37+12];
	sub.f32 	%f363, %f361, %f362;
	abs.f32 	%f364, %f363;
	abs.f32 	%f366, %f364;
	setp.num.f32 	%p92, %f366, %f366;
	setp.leu.f32 	%p93, %f364, %f123;
	and.pred  	%p94, %p92, %p93;
	@%p94 bra 	$L__BB1_36;
	mov.b16 	%rs50, 1;
	st.u8 	[%rd40+3], %rs50;
$L__BB1_36:
	add.s32 	%r417, %r417, 4;
$L__BB1_37:
	and.b32  	%r235, %r198, 3;
	setp.eq.s32 	%p95, %r235, 0;
	@%p95 bra 	$L__BB1_139;
	setp.eq.s32 	%p96, %r235, 1;
	@%p96 bra 	$L__BB1_44;
	cvt.u64.u32 	%rd148, %r417;
	mul.wide.u32 	%rd149, %r417, 4;
	add.s64 	%rd41, %rd13, %rd149;
	ld.global.f32 	%f367, [%rd41];
	add.s64 	%rd42, %rd15, %rd149;
	ld.global.f32 	%f368, [%rd42];
	add.f32 	%f369, %f367, %f368;
	mul.f32 	%f370, %f369, 0f3F000000;
	add.s64 	%rd43, %rd84, %rd149;
	st.f32 	[%rd43], %f370;
	add.s64 	%rd44, %rd16, %rd149;
	st.global.f32 	[%rd44], %f370;
	ld.global.f32 	%f371, [%rd41];
	ld.global.f32 	%f372, [%rd42];
	sub.f32 	%f373, %f371, %f372;
	abs.f32 	%f374, %f373;
	abs.f32 	%f376, %f374;
	setp.num.f32 	%p97, %f376, %f376;
	setp.leu.f32 	%p98, %f374, %f123;
	add.s64 	%rd45, %rd85, %rd148;
	and.pred  	%p99, %p97, %p98;
	@%p99 bra 	$L__BB1_41;
	mov.b16 	%rs51, 1;
	st.u8 	[%rd45], %rs51;
$L__BB1_41:
	ld.global.f32 	%f377, [%rd41+4];
	ld.global.f32 	%f378, [%rd42+4];
	add.f32 	%f379, %f377, %f378;
	mul.f32 	%f380, %f379, 0f3F000000;
	st.f32 	[%rd43+4], %f380;
	st.global.f32 	[%rd44+4], %f380;
	ld.global.f32 	%f381, [%rd41+4];
	ld.global.f32 	%f382, [%rd42+4];
	sub.f32 	%f383, %f381, %f382;
	abs.f32 	%f384, %f383;
	abs.f32 	%f386, %f384;
	setp.num.f32 	%p100, %f386, %f386;
	setp.leu.f32 	%p101, %f384, %f123;
	and.pred  	%p102, %p100, %p101;
	@%p102 bra 	$L__BB1_43;
	mov.b16 	%rs52, 1;
	st.u8 	[%rd45+1], %rs52;
$L__BB1_43:
	add.s32 	%r417, %r417, 2;
$L__BB1_44:
	and.b32  	%r236, %r198, 1;
	setp.eq.b32 	%p103, %r236, 1;
	not.pred 	%p104, %p103;
	@%p104 bra 	$L__BB1_139;
	mul.wide.u32 	%rd150, %r417, 4;
	add.s64 	%rd151, %rd13, %rd150;
	ld.global.f32 	%f387, [%rd151];
	add.s64 	%rd152, %rd15, %rd150;
	ld.global.f32 	%f388, [%rd152];
	add.f32 	%f389, %f387, %f388;
	mul.f32 	%f390, %f389, 0f3F000000;
	add.s64 	%rd153, %rd84, %rd150;
	st.f32 	[%rd153], %f390;
	add.s64 	%rd154, %rd16, %rd150;
	st.global.f32 	[%rd154], %f390;
	ld.global.f32 	%f391, [%rd151];
	ld.global.f32 	%f392, [%rd152];
	sub.f32 	%f393, %f391, %f392;
	abs.f32 	%f394, %f393;
	abs.f32 	%f396, %f394;
	setp.num.f32 	%p105, %f396, %f396;
	setp.leu.f32 	%p106, %f394, %f123;
	and.pred  	%p107, %p105, %p106;
	@%p107 bra 	$L__BB1_139;
	cvt.u64.u32 	%rd155, %r417;
	add.s64 	%rd156, %rd85, %rd155;
	mov.b16 	%rs53, 1;
	st.u8 	[%rd156], %rs53;
	bra.uni 	$L__BB1_139;
$L__BB1_47:
	.pragma "nounroll";
	cvt.u64.u32 	%rd157, %r373;
	add.s64 	%rd22, %rd85, %rd157;
	ld.u8 	%rs60, [%rd22+1];
	cvt.u32.u16 	%r243, %rs60;
	cvt.s32.s8 	%r244, %r243;
	ld.s8 	%r245, [%rd22];
	sub.s32 	%r246, %r244, %r245;
	cvt.rn.f32.s32 	%f397, %r246;
	abs.f32 	%f398, %f397;
	setp.leu.f32 	%p110, %f398, 0f00000000;
	@%p110 bra 	$L__BB1_49;
	add.s32 	%r14, %r375, 1;
	mul.wide.s32 	%rd158, %r375, 4;
	add.s64 	%rd159, %rd81, %rd158;
	st.u32 	[%rd159], %r373;
	ld.u8 	%rs60, [%rd22+1];
	mov.u32 	%r375, %r14;
$L__BB1_49:
	ld.u8 	%rs61, [%rd22+2];
	cvt.u32.u16 	%r247, %rs61;
	cvt.s32.s8 	%r248, %r247;
	cvt.u32.u16 	%r249, %rs60;
	cvt.s32.s8 	%r250, %r249;
	sub.s32 	%r251, %r248, %r250;
	cvt.rn.f32.s32 	%f399, %r251;
	abs.f32 	%f400, %f399;
	setp.leu.f32 	%p111, %f400, 0f00000000;
	@%p111 bra 	$L__BB1_51;
	add.s32 	%r16, %r375, 1;
	mul.wide.s32 	%rd160, %r375, 4;
	add.s64 	%rd161, %rd81, %rd160;
	add.s32 	%r252, %r373, 1;
	st.u32 	[%rd161], %r252;
	ld.u8 	%rs61, [%rd22+2];
	mov.u32 	%r375, %r16;
$L__BB1_51:
	ld.u8 	%rs62, [%rd22+3];
	cvt.u32.u16 	%r253, %rs62;
	cvt.s32.s8 	%r254, %r253;
	cvt.u32.u16 	%r255, %rs61;
	cvt.s32.s8 	%r256, %r255;
	sub.s32 	%r257, %r254, %r256;
	cvt.rn.f32.s32 	%f401, %r257;
	abs.f32 	%f402, %f401;
	setp.leu.f32 	%p112, %f402, 0f00000000;
	@%p112 bra 	$L__BB1_53;
	add.s32 	%r18, %r375, 1;
	mul.wide.s32 	%rd162, %r375, 4;
	add.s64 	%rd163, %rd81, %rd162;
	add.s32 	%r258, %r373, 2;
	st.u32 	[%rd163], %r258;
	ld.u8 	%rs62, [%rd22+3];
	mov.u32 	%r375, %r18;
$L__BB1_53:
	ld.u8 	%rs63, [%rd22+4];
	cvt.u32.u16 	%r259, %rs63;
	cvt.s32.s8 	%r260, %r259;
	cvt.u32.u16 	%r261, %rs62;
	cvt.s32.s8 	%r262, %r261;
	sub.s32 	%r263, %r260, %r262;
	cvt.rn.f32.s32 	%f403, %r263;
	abs.f32 	%f404, %f403;
	setp.leu.f32 	%p113, %f404, 0f00000000;
	@%p113 bra 	$L__BB1_55;
	add.s32 	%r20, %r375, 1;
	mul.wide.s32 	%rd164, %r375, 4;
	add.s64 	%rd165, %rd81, %rd164;
	add.s32 	%r264, %r373, 3;
	st.u32 	[%rd165], %r264;
	ld.u8 	%rs63, [%rd22+4];
	mov.u32 	%r375, %r20;
$L__BB1_55:
	ld.u8 	%rs64, [%rd22+5];
	cvt.u32.u16 	%r265, %rs64;
	cvt.s32.s8 	%r266, %r265;
	cvt.u32.u16 	%r267, %rs63;
	cvt.s32.s8 	%r268, %r267;
	sub.s32 	%r269, %r266, %r268;
	cvt.rn.f32.s32 	%f405, %r269;
	abs.f32 	%f406, %f405;
	setp.leu.f32 	%p114, %f406, 0f00000000;
	@%p114 bra 	$L__BB1_57;
	add.s32 	%r22, %r375, 1;
	mul.wide.s32 	%rd166, %r375, 4;
	add.s64 	%rd167, %rd81, %rd166;
	add.s32 	%r270, %r373, 4;
	st.u32 	[%rd167], %r270;
	ld.u8 	%rs64, [%rd22+5];
	mov.u32 	%r375, %r22;
$L__BB1_57:
	ld.u8 	%rs65, [%rd22+6];
	cvt.u32.u16 	%r271, %rs65;
	cvt.s32.s8 	%r272, %r271;
	cvt.u32.u16 	%r273, %rs64;
	cvt.s32.s8 	%r274, %r273;
	sub.s32 	%r275, %r272, %r274;
	cvt.rn.f32.s32 	%f407, %r275;
	abs.f32 	%f408, %f407;
	setp.leu.f32 	%p115, %f408, 0f00000000;
	@%p115 bra 	$L__BB1_59;
	add.s32 	%r24, %r375, 1;
	mul.wide.s32 	%rd168, %r375, 4;
	add.s64 	%rd169, %rd81, %rd168;
	add.s32 	%r276, %r373, 5;
	st.u32 	[%rd169], %r276;
	ld.u8 	%rs65, [%rd22+6];
	mov.u32 	%r375, %r24;
$L__BB1_59:
	ld.u8 	%rs66, [%rd22+7];
	cvt.u32.u16 	%r277, %rs66;
	cvt.s32.s8 	%r278, %r277;
	cvt.u32.u16 	%r279, %rs65;
	cvt.s32.s8 	%r280, %r279;
	sub.s32 	%r281, %r278, %r280;
	cvt.rn.f32.s32 	%f409, %r281;
	abs.f32 	%f410, %f409;
	setp.leu.f32 	%p116, %f410, 0f00000000;
	@%p116 bra 	$L__BB1_61;
	add.s32 	%r26, %r375, 1;
	mul.wide.s32 	%rd170, %r375, 4;
	add.s64 	%rd171, %rd81, %rd170;
	add.s32 	%r282, %r373, 6;
	st.u32 	[%rd171], %r282;
	ld.u8 	%rs66, [%rd22+7];
	mov.u32 	%r375, %r26;
$L__BB1_61:
	add.s32 	%r28, %r373, 8;
	ld.s8 	%r283, [%rd22+8];
	cvt.u32.u16 	%r284, %rs66;
	cvt.s32.s8 	%r285, %r284;
	sub.s32 	%r286, %r283, %r285;
	cvt.rn.f32.s32 	%f411, %r286;
	abs.f32 	%f412, %f411;
	setp.leu.f32 	%p117, %f412, 0f00000000;
	@%p117 bra 	$L__BB1_63;
	add.s32 	%r29, %r375, 1;
	mul.wide.s32 	%rd172, %r375, 4;
	add.s64 	%rd173, %rd81, %rd172;
	add.s32 	%r287, %r373, 7;
	st.u32 	[%rd173], %r287;
	mov.u32 	%r375, %r29;
$L__BB1_63:
	and.b32  	%r403, %r3, -8;
	setp.eq.s32 	%p118, %r28, %r403;
	mov.u32 	%r373, %r28;
	@%p118 bra 	$L__BB1_64;
	bra.uni 	$L__BB1_47;
$L__BB1_64:
	and.b32  	%r288, %r3, 7;
	setp.eq.s32 	%p119, %r288, 0;
	@%p119 bra 	$L__BB1_83;
	setp.lt.u32 	%p120, %r6, 3;
	mov.u32 	%r409, %r403;
	@%p120 bra 	$L__BB1_74;
	cvt.u64.u32 	%rd174, %r403;
	add.s64 	%rd34, %rd85, %rd174;
	ld.u8 	%rs67, [%rd34+1];
	cvt.u32.u16 	%r290, %rs67;
	cvt.s32.s8 	%r291, %r290;
	ld.s8 	%r292, [%rd34];
	sub.s32 	%r293, %r291, %r292;
	cvt.rn.f32.s32 	%f413, %r293;
	abs.f32 	%f414, %f413;
	setp.leu.f32 	%p121, %f414, 0f00000000;
	@%p121 bra 	$L__BB1_68;
	add.s32 	%r87, %r375, 1;
	mul.wide.s32 	%rd175, %r375, 4;
	add.s64 	%rd176, %rd81, %rd175;
	st.u32 	[%rd176], %r403;
	ld.u8 	%rs67, [%rd34+1];
	mov.u32 	%r375, %r87;
$L__BB1_68:
	ld.u8 	%rs68, [%rd34+2];
	cvt.u32.u16 	%r294, %rs68;
	cvt.s32.s8 	%r295, %r294;
	cvt.u32.u16 	%r296, %rs67;
	cvt.s32.s8 	%r297, %r296;
	sub.s32 	%r298, %r295, %r297;
	cvt.rn.f32.s32 	%f415, %r298;
	abs.f32 	%f416, %f415;
	setp.leu.f32 	%p122, %f416, 0f00000000;
	@%p122 bra 	$L__BB1_70;
	add.s32 	%r89, %r375, 1;
	mul.wide.s32 	%rd177, %r375, 4;
	add.s64 	%rd178, %rd81, %rd177;
	add.s32 	%r299, %r403, 1;
	st.u32 	[%rd178], %r299;
	ld.u8 	%rs68, [%rd34+2];
	mov.u32 	%r375, %r89;
$L__BB1_70:
	ld.u8 	%rs69, [%rd34+3];
	cvt.u32.u16 	%r300, %rs69;
	cvt.s32.s8 	%r301, %r300;
	cvt.u32.u16 	%r302, %rs68;
	cvt.s32.s8 	%r303, %r302;
	sub.s32 	%r304, %r301, %r303;
	cvt.rn.f32.s32 	%f417, %r304;
	abs.f32 	%f418, %f417;
	setp.leu.f32 	%p123, %f418, 0f00000000;
	@%p123 bra 	$L__BB1_72;
	add.s32 	%r91, %r375, 1;
	mul.wide.s32 	%rd179, %r375, 4;
	add.s64 	%rd180, %rd81, %rd179;
	add.s32 	%r305, %r403, 2;
	st.u32 	[%rd180], %r305;
	ld.u8 	%rs69, [%rd34+3];
	mov.u32 	%r375, %r91;
$L__BB1_72:
	add.s32 	%r409, %r403, 4;
	ld.s8 	%r306, [%rd34+4];
	cvt.u32.u16 	%r307, %rs69;
	cvt.s32.s8 	%r308, %r307;
	sub.s32 	%r309, %r306, %r308;
	cvt.rn.f32.s32 	%f419, %r309;
	abs.f32 	%f420, %f419;
	setp.leu.f32 	%p124, %f420, 0f00000000;
	@%p124 bra 	$L__BB1_74;
	add.s32 	%r94, %r375, 1;
	mul.wide.s32 	%rd181, %r375, 4;
	add.s64 	%rd182, %rd81, %rd181;
	add.s32 	%r310, %r403, 3;
	st.u32 	[%rd182], %r310;
	mov.u32 	%r375, %r94;
$L__BB1_74:
	add.s32 	%r311, %r198, -1;
	and.b32  	%r312, %r311, 3;
	setp.eq.s32 	%p125, %r312, 0;
	@%p125 bra 	$L__BB1_83;
	setp.eq.s32 	%p126, %r7, 1;
	mov.u32 	%r413, %r409;
	@%p126 bra 	$L__BB1_80;
	cvt.u64.u32 	%rd183, %r409;
	add.s64 	%rd35, %rd85, %rd183;
	ld.u8 	%rs70, [%rd35+1];
	cvt.u32.u16 	%r314, %rs70;
	cvt.s32.s8 	%r315, %r314;
	ld.s8 	%r316, [%rd35];
	sub.s32 	%r317, %r315, %r316;
	cvt.rn.f32.s32 	%f421, %r317;
	abs.f32 	%f422, %f421;
	setp.leu.f32 	%p127, %f422, 0f00000000;
	@%p127 bra 	$L__BB1_78;
	add.s32 	%r98, %r375, 1;
	mul.wide.s32 	%rd184, %r375, 4;
	add.s64 	%rd185, %rd81, %rd184;
	st.u32 	[%rd185], %r409;
	ld.u8 	%rs70, [%rd35+1];
	mov.u32 	%r375, %r98;
$L__BB1_78:
	add.s32 	%r413, %r409, 2;
	ld.s8 	%r318, [%rd35+2];
	cvt.u32.u16 	%r319, %rs70;
	cvt.s32.s8 	%r320, %r319;
	sub.s32 	%r321, %r318, %r320;
	cvt.rn.f32.s32 	%f423, %r321;
	abs.f32 	%f424, %f423;
	setp.leu.f32 	%p128, %f424, 0f00000000;
	@%p128 bra 	$L__BB1_80;
	add.s32 	%r101, %r375, 1;
	mul.wide.s32 	%rd186, %r375, 4;
	add.s64 	%rd187, %rd81, %rd186;
	add.s32 	%r322, %r409, 1;
	st.u32 	[%rd187], %r322;
	mov.u32 	%r375, %r101;
$L__BB1_80:
	and.b32  	%r323, %r198, 1;
	setp.eq.b32 	%p129, %r323, 1;
	@%p129 bra 	$L__BB1_83;
	cvt.u64.u32 	%rd188, %r413;
	add.s64 	%rd189, %rd85, %rd188;
	ld.s8 	%r324, [%rd189+1];
	ld.s8 	%r325, [%rd189];
	sub.s32 	%r326, %r324, %r325;
	cvt.rn.f32.s32 	%f425, %r326;
	abs.f32 	%f426, %f425;
	setp.leu.f32 	%p130, %f426, 0f00000000;
	@%p130 bra 	$L__BB1_83;
	add.s32 	%r105, %r375, 1;
	mul.wide.s32 	%rd190, %r375, 4;
	add.s64 	%rd191, %rd81, %rd190;
	st.u32 	[%rd191], %r413;
	mov.u32 	%r375, %r105;
$L__BB1_83:
	ld.s8 	%rs55, [%rd11];
	setp.gt.s16 	%p131, %rs55, 0;
	@%p131 bra 	$L__BB1_84;
	bra.uni 	$L__BB1_85;
$L__BB1_84:
	add.s32 	%r32, %r375, 1;
	mul.wide.s32 	%rd192, %r375, 4;
	add.s64 	%rd193, %rd81, %rd192;
	st.u32 	[%rd193], %r3;
	mov.u32 	%r375, %r32;
$L__BB1_85:
	setp.lt.s32 	%p132, %r375, 2;
	@%p132 bra 	$L__BB1_105;
	shl.b64 	%rd194, %rd12, 2;
	add.s64 	%rd23, %rd78, %rd194;
	shr.u32 	%r328, %r375, 31;
	add.s32 	%r329, %r375, %r328;
	shr.s32 	%r34, %r329, 1;
	mov.b32 	%r384, 0;
$L__BB1_87:
	shl.b32 	%r330, %r384, 1;
	mul.wide.u32 	%rd195, %r330, 4;
	add.s64 	%rd196, %rd81, %rd195;
	ld.u32 	%r36, [%rd196];
	ld.u32 	%r331, [%rd196+4];
	setp.eq.s32 	%p133, %r36, 0;
	setp.lt.s32 	%p134, %r331, %r3;
	and.pred  	%p135, %p133, %p134;
	@%p135 bra 	$L__BB1_117;
	setp.eq.s32 	%p136, %r3, %r331;
	setp.gt.s32 	%p137, %r36, -1;
	and.pred  	%p138, %p137, %p136;
	@%p138 bra 	$L__BB1_93;
	setp.lt.s32 	%p139, %r36, 0;
	setp.ge.s32 	%p140, %r331, %r3;
	or.pred  	%p141, %p139, %p140;
	@%p141 bra 	$L__BB1_94;
	mul.wide.s32 	%rd197, %r331, 4;
	add.s64 	%rd198, %rd16, %rd197;
	ld.global.f32 	%f427, [%rd198+4];
	mul.wide.u32 	%rd199, %r36, 4;
	add.s64 	%rd24, %rd16, %rd199;
	ld.global.f32 	%f428, [%rd24];
	sub.f32 	%f429, %f427, %f428;
	sub.s32 	%r38, %r331, %r36;
	add.s32 	%r332, %r38, 1;
	cvt.rn.f32.s32 	%f430, %r332;
	div.rn.f32 	%f1, %f429, %f430;
	setp.gt.s32 	%p142, %r38, 0;
	@%p142 bra 	$L__BB1_91;
	bra.uni 	$L__BB1_94;
$L__BB1_91:
	and.b32  	%r80, %r38, 3;
	sub.s32 	%r334, %r36, %r331;
	setp.gt.u32 	%p143, %r334, -4;
	mov.b32 	%r400, 0;
	@%p143 bra 	$L__BB1_133;
	and.b32  	%r400, %r38, 2147483644;
	mov.b32 	%r385, 0;
	bra.uni 	$L__BB1_132;
$L__BB1_93:
	sub.s32 	%r41, %r3, %r36;
	setp.gt.s32 	%p148, %r41, 0;
	@%p148 bra 	$L__BB1_125;
$L__BB1_94:
	setp.gt.s32 	%p160, %r331, %r36;
	mov.f32 	%f891, 0f00000000;
	mov.f32 	%f892, %f891;
	mov.f32 	%f893, %f891;
	@%p160 bra 	$L__BB1_106;
$L__BB1_95:
	setp.le.f32 	%p169, %f891, %f892;
	setp.le.f32 	%p170, %f891, %f893;
	and.pred  	%p171, %p169, %p170;
	mov.u64 	%rd287, %rd14;
	@%p171 bra 	$L__BB1_97;
	setp.le.f32 	%p172, %f892, %f891;
	setp.le.f32 	%p173, %f892, %f893;
	selp.b64 	%rd235, %rd23, %rd84, %p173;
	selp.b64 	%rd287, %rd235, %rd84, %p172;
$L__BB1_97:
	setp.lt.s32 	%p174, %r331, %r36;
	@%p174 bra 	$L__BB1_104;
	add.s32 	%r54, %r331, 1;
	sub.s32 	%r350, %r54, %r36;
	and.b32  	%r55, %r350, 3;
	setp.eq.s32 	%p175, %r55, 0;
	mov.u32 	%r391, %r36;
	@%p175 bra 	$L__BB1_102;
	mul.wide.s32 	%rd236, %r36, 4;
	add.s64 	%rd27, %rd287, %rd236;
	ld.f32 	%f645, [%rd27];
	add.s64 	%rd28, %rd16, %rd236;
	st.global.f32 	[%rd28], %f645;
	add.s32 	%r391, %r36, 1;
	setp.eq.s32 	%p176, %r55, 1;
	@%p176 bra 	$L__BB1_102;
	ld.f32 	%f646, [%rd27+4];
	st.global.f32 	[%rd28+4], %f646;
	add.s32 	%r391, %r36, 2;
	setp.eq.s32 	%p177, %r55, 2;
	@%p177 bra 	$L__BB1_102;
	ld.f32 	%f647, [%rd27+8];
	st.global.f32 	[%rd28+8], %f647;
	add.s32 	%r391, %r36, 3;
$L__BB1_102:
	sub.s32 	%r351, %r331, %r36;
	setp.lt.u32 	%p178, %r351, 3;
	@%p178 bra 	$L__BB1_104;
$L__BB1_103:
	mul.wide.s32 	%rd237, %r391, 4;
	add.s64 	%rd238, %rd287, %rd237;
	ld.f32 	%f648, [%rd238];
	add.s64 	%rd239, %rd16, %rd237;
	st.global.f32 	[%rd239], %f648;
	ld.f32 	%f649, [%rd238+4];
	st.global.f32 	[%rd239+4], %f649;
	ld.f32 	%f650, [%rd238+8];
	st.global.f32 	[%rd239+8], %f650;
	ld.f32 	%f651, [%rd238+12];
	st.global.f32 	[%rd239+12], %f651;
	add.s32 	%r391, %r391, 4;
	setp.ne.s32 	%p179, %r391, %r54;
	@%p179 bra 	$L__BB1_103;
$L__BB1_104:
	add.s32 	%r384, %r384, 1;
	setp.ne.s32 	%p180, %r384, %r34;
	@%p180 bra 	$L__BB1_87;
$L__BB1_105:
	add.s32 	%r371, %r371, %r2;
	setp.lt.s32 	%p181, %r371, %r197;
	@%p181 bra 	$L__BB1_7;
	bra.uni 	$L__BB1_243;
$L__BB1_106:
	sub.s32 	%r60, %r331, %r36;
	sub.s32 	%r347, %r36, %r331;
	setp.gt.u32 	%p161, %r347, -8;
	mov.f32 	%f893, 0f00000000;
	mov.b32 	%r392, 0;
	mov.u32 	%r393, %r36;
	mov.f32 	%f892, %f893;
	mov.f32 	%f891, %f893;
	@%p161 bra 	$L__BB1_109;
	and.b32  	%r392, %r60, -8;
	mov.f32 	%f893, 0f00000000;
	mov.b32 	%r388, 0;
	mov.u32 	%r393, %r36;
$L__BB1_108:
	.pragma "nounroll";
	mul.wide.s32 	%rd211, %r393, 4;
	add.s64 	%rd212, %rd13, %rd211;
	ld.global.f32 	%f460, [%rd212];
	mul.wide.u32 	%rd213, %r388, 4;
	add.s64 	%rd214, %rd82, %rd213;
	ld.f32 	%f461, [%rd214];
	sub.f32 	%f462, %f460, %f461;
	abs.f32 	%f463, %f462;
	add.f32 	%f464, %f891, %f463;
	add.s64 	%rd215, %rd15, %rd211;
	ld.global.f32 	%f465, [%rd215];
	sub.f32 	%f466, %f465, %f461;
	abs.f32 	%f467, %f466;
	add.f32 	%f468, %f892, %f467;
	add.s64 	%rd216, %rd84, %rd211;
	ld.f32 	%f469, [%rd216];
	sub.f32 	%f470, %f469, %f461;
	abs.f32 	%f471, %f470;
	add.f32 	%f472, %f893, %f471;
	ld.global.f32 	%f473, [%rd212+4];
	ld.f32 	%f474, [%rd214+4];
	sub.f32 	%f475, %f473, %f474;
	abs.f32 	%f476, %f475;
	add.f32 	%f477, %f464, %f476;
	ld.global.f32 	%f478, [%rd215+4];
	sub.f32 	%f479, %f478, %f474;
	abs.f32 	%f480, %f479;
	add.f32 	%f481, %f468, %f480;
	ld.f32 	%f482, [%rd216+4];
	sub.f32 	%f483, %f482, %f474;
	abs.f32 	%f484, %f483;
	add.f32 	%f485, %f472, %f484;
	ld.global.f32 	%f486, [%rd212+8];
	ld.f32 	%f487, [%rd214+8];
	sub.f32 	%f488, %f486, %f487;
	abs.f32 	%f489, %f488;
	add.f32 	%f490, %f477, %f489;
	ld.global.f32 	%f491, [%rd215+8];
	sub.f32 	%f492, %f491, %f487;
	abs.f32 	%f493, %f492;
	add.f32 	%f494, %f481, %f493;
	ld.f32 	%f495, [%rd216+8];
	sub.f32 	%f496, %f495, %f487;
	abs.f32 	%f497, %f496;
	add.f32 	%f498, %f485, %f497;
	ld.global.f32 	%f499, [%rd212+12];
	ld.f32 	%f500, [%rd214+12];
	sub.f32 	%f501, %f499, %f500;
	abs.f32 	%f502, %f501;
	add.f32 	%f503, %f490, %f502;
	ld.global.f32 	%f504, [%rd215+12];
	sub.f32 	%f505, %f504, %f500;
	abs.f32 	%f506, %f505;
	add.f32 	%f507, %f494, %f506;
	ld.f32 	%f508, [%rd216+12];
	sub.f32 	%f509, %f508, %f500;
	abs.f32 	%f510, %f509;
	add.f32 	%f511, %f498, %f510;
	ld.global.f32 	%f512, [%rd212+16];
	ld.f32 	%f513, [%rd214+16];
	sub.f32 	%f514, %f512, %f513;
	abs.f32 	%f515, %f514;
	add.f32 	%f516, %f503, %f515;
	ld.global.f32 	%f517, [%rd215+16];
	sub.f32 	%f518, %f517, %f513;
	abs.f32 	%f519, %f518;
	add.f32 	%f520, %f507, %f519;
	ld.f32 	%f521, [%rd216+16];
	sub.f32 	%f522, %f521, %f513;
	abs.f32 	%f523, %f522;
	add.f32 	%f524, %f511, %f523;
	ld.global.f32 	%f525, [%rd212+20];
	ld.f32 	%f526, [%rd214+20];
	sub.f32 	%f527, %f525, %f526;
	abs.f32 	%f528, %f527;
	add.f32 	%f529, %f516, %f528;
	ld.global.f32 	%f530, [%rd215+20];
	sub.f32 	%f531, %f530, %f526;
	abs.f32 	%f532, %f531;
	add.f32 	%f533, %f520, %f532;
	ld.f32 	%f534, [%rd216+20];
	sub.f32 	%f535, %f534, %f526;
	abs.f32 	%f536, %f535;
	add.f32 	%f537, %f524, %f536;
	ld.global.f32 	%f538, [%rd212+24];
	ld.f32 	%f539, [%rd214+24];
	sub.f32 	%f540, %f538, %f539;
	abs.f32 	%f541, %f540;
	add.f32 	%f542, %f529, %f541;
	ld.global.f32 	%f543, [%rd215+24];
	sub.f32 	%f544, %f543, %f539;
	abs.f32 	%f545, %f544;
	add.f32 	%f546, %f533, %f545;
	ld.f32 	%f547, [%rd216+24];
	sub.f32 	%f548, %f547, %f539;
	abs.f32 	%f549, %f548;
	add.f32 	%f550, %f537, %f549;
	ld.global.f32 	%f551, [%rd212+28];
	ld.f32 	%f552, [%rd214+28];
	sub.f32 	%f553, %f551, %f552;
	abs.f32 	%f554, %f553;
	add.f32 	%f891, %f542, %f554;
	ld.global.f32 	%f555, [%rd215+28];
	sub.f32 	%f556, %f555, %f552;
	abs.f32 	%f557, %f556;
	add.f32 	%f892, %f546, %f557;
	ld.f32 	%f558, [%rd216+28];
	sub.f32 	%f559, %f558, %f552;
	abs.f32 	%f560, %f559;
	add.f32 	%f893, %f550, %f560;
	add.s32 	%r393, %r393, 8;
	add.s32 	%r388, %r388, 8;
	setp.eq.s32 	%p162, %r388, %r392;
	@%p162 bra 	$L__BB1_109;
	bra.uni 	$L__BB1_108;
$L__BB1_109:
	and.b32  	%r64, %r60, 7;
	setp.eq.s32 	%p163, %r64, 0;
	@%p163 bra 	$L__BB1_95;
	setp.lt.u32 	%p164, %r64, 4;
	@%p164 bra 	$L__BB1_112;
	mul.wide.s32 	%rd217, %r393, 4;
	add.s64 	%rd218, %rd13, %rd217;
	ld.global.f32 	%f562, [%rd218];
	mul.wide.u32 	%rd219, %r392, 4;
	add.s64 	%rd220, %rd82, %rd219;
	ld.f32 	%f563, [%rd220];
	sub.f32 	%f564, %f562, %f563;
	abs.f32 	%f565, %f564;
	add.f32 	%f566, %f891, %f565;
	add.s64 	%rd221, %rd15, %rd217;
	ld.global.f32 	%f567, [%rd221];
	sub.f32 	%f568, %f567, %f563;
	abs.f32 	%f569, %f568;
	add.f32 	%f570, %f892, %f569;
	add.s64 	%rd222, %rd84, %rd217;
	ld.f32 	%f571, [%rd222];
	sub.f32 	%f572, %f571, %f563;
	abs.f32 	%f573, %f572;
	add.f32 	%f574, %f893, %f573;
	ld.global.f32 	%f575, [%rd218+4];
	ld.f32 	%f576, [%rd220+4];
	sub.f32 	%f577, %f575, %f576;
	abs.f32 	%f578, %f577;
	add.f32 	%f579, %f566, %f578;
	ld.global.f32 	%f580, [%rd221+4];
	sub.f32 	%f581, %f580, %f576;
	abs.f32 	%f582, %f581;
	add.f32 	%f583, %f570, %f582;
	ld.f32 	%f584, [%rd222+4];
	sub.f32 	%f585, %f584, %f576;
	abs.f32 	%f586, %f585;
	add.f32 	%f587, %f574, %f586;
	ld.global.f32 	%f588, [%rd218+8];
	ld.f32 	%f589, [%rd220+8];
	sub.f32 	%f590, %f588, %f589;
	abs.f32 	%f591, %f590;
	add.f32 	%f592, %f579, %f591;
	ld.global.f32 	%f593, [%rd221+8];
	sub.f32 	%f594, %f593, %f589;
	abs.f32 	%f595, %f594;
	add.f32 	%f596, %f583, %f595;
	ld.f32 	%f597, [%rd222+8];
	sub.f32 	%f598, %f597, %f589;
	abs.f32 	%f599, %f598;
	add.f32 	%f600, %f587, %f599;
	ld.global.f32 	%f601, [%rd218+12];
	ld.f32 	%f602, [%rd220+12];
	sub.f32 	%f603, %f601, %f602;
	abs.f32 	%f604, %f603;
	add.f32 	%f891, %f592, %f604;
	ld.global.f32 	%f605, [%rd221+12];
	sub.f32 	%f606, %f605, %f602;
	abs.f32 	%f607, %f606;
	add.f32 	%f892, %f596, %f607;
	ld.f32 	%f608, [%rd222+12];
	sub.f32 	%f609, %f608, %f602;
	abs.f32 	%f610, %f609;
	add.f32 	%f893, %f600, %f610;
	add.s32 	%r393, %r393, 4;
	add.s32 	%r392, %r392, 4;
$L__BB1_112:
	and.b32  	%r69, %r60, 3;
	setp.eq.s32 	%p165, %r69, 0;
	@%p165 bra 	$L__BB1_95;
	setp.eq.s32 	%p166, %r69, 1;
	@%p166 bra 	$L__BB1_115;
	mul.wide.s32 	%rd223, %r393, 4;
	add.s64 	%rd224, %rd13, %rd223;
	ld.global.f32 	%f612, [%rd224];
	mul.wide.u32 	%rd225, %r392, 4;
	add.s64 	%rd226, %rd82, %rd225;
	ld.f32 	%f613, [%rd226];
	sub.f32 	%f614, %f612, %f613;
	abs.f32 	%f615, %f614;
	add.f32 	%f616, %f891, %f615;
	add.s64 	%rd227, %rd15, %rd223;
	ld.global.f32 	%f617, [%rd227];
	sub.f32 	%f618, %f617, %f613;
	abs.f32 	%f619, %f618;
	add.f32 	%f620, %f892, %f619;
	add.s64 	%rd228, %rd84, %rd223;
	ld.f32 	%f621, [%rd228];
	sub.f32 	%f622, %f621, %f613;
	abs.f32 	%f623, %f622;
	add.f32 	%f624, %f893, %f623;
	ld.global.f32 	%f625, [%rd224+4];
	ld.f32 	%f626, [%rd226+4];
	sub.f32 	%f627, %f625, %f626;
	abs.f32 	%f628, %f627;
	add.f32 	%f891, %f616, %f628;
	ld.global.f32 	%f629, [%rd227+4];
	sub.f32 	%f630, %f629, %f626;
	abs.f32 	%f631, %f630;
	add.f32 	%f892, %f620, %f631;
	ld.f32 	%f632, [%rd228+4];
	sub.f32 	%f633, %f632, %f626;
	abs.f32 	%f634, %f633;
	add.f32 	%f893, %f624, %f634;
	add.s32 	%r393, %r393, 2;
	add.s32 	%r392, %r392, 2;
$L__BB1_115:
	and.b32  	%r349, %r60, 1;
	setp.eq.b32 	%p167, %r349, 1;
	not.pred 	%p168, %p167;
	@%p168 bra 	$L__BB1_95;
	mul.wide.s32 	%rd229, %r393, 4;
	add.s64 	%rd230, %rd13, %rd229;
	ld.global.f32 	%f635, [%rd230];
	mul.wide.u32 	%rd231, %r392, 4;
	add.s64 	%rd232, %rd82, %rd231;
	ld.f32 	%f636, [%rd232];
	sub.f32 	%f637, %f635, %f636;
	abs.f32 	%f638, %f637;
	add.f32 	%f891, %f891, %f638;
	add.s64 	%rd233, %rd15, %rd229;
	ld.global.f32 	%f639, [%rd233];
	sub.f32 	%f640, %f639, %f636;
	abs.f32 	%f641, %f640;
	add.f32 	%f892, %f892, %f641;
	add.s64 	%rd234, %rd84, %rd229;
	ld.f32 	%f642, [%rd234];
	sub.f32 	%f643, %f642, %f636;
	abs.f32 	%f644, %f643;
	add.f32 	%f893, %f893, %f644;
	bra.uni 	$L__BB1_95;
$L__BB1_117:
	setp.gt.s32 	%p154, %r331, 0;
	@%p154 bra 	$L__BB1_118;
	bra.uni 	$L__BB1_94;
$L__BB1_118:
	mul.wide.u32 	%rd207, %r331, 4;
	add.s64 	%rd29, %rd16, %rd207;
	and.b32  	%r74, %r331, 3;
	setp.lt.u32 	%p155, %r331, 4;
	mov.b32 	%r398, 0;
	@%p155 bra 	$L__BB1_121;
	and.b32  	%r398, %r331, 2147483644;
	ld.global.f32 	%f887, [%rd29+4];
	mov.b32 	%r387, 0;
$L__BB1_120:
	mul.wide.u32 	%rd208, %r387, 4;
	add.s64 	%rd209, %rd82, %rd208;
	st.f32 	[%rd209], %f887;
	ld.global.f32 	%f454, [%rd29+4];
	st.f32 	[%rd209+4], %f454;
	st.f32 	[%rd209+8], %f454;
	ld.global.f32 	%f887, [%rd29+4];
	st.f32 	[%rd209+12], %f887;
	add.s32 	%r387, %r387, 4;
	setp.eq.s32 	%p156, %r387, %r398;
	@%p156 bra 	$L__BB1_121;
	bra.uni 	$L__BB1_120;
$L__BB1_121:
	setp.eq.s32 	%p157, %r74, 0;
	@%p157 bra 	$L__BB1_94;
	ld.global.f32 	%f43, [%rd29+4];
	mul.wide.u32 	%rd210, %r398, 4;
	add.s64 	%rd30, %rd82, %rd210;
	st.f32 	[%rd30], %f43;
	setp.eq.s32 	%p158, %r74, 1;
	@%p158 bra 	$L__BB1_94;
	st.f32 	[%rd30+4], %f43;
	setp.eq.s32 	%p159, %r74, 2;
	@%p159 bra 	$L__BB1_94;
	ld.global.f32 	%f455, [%rd29+4];
	st.f32 	[%rd30+8], %f455;
	bra.uni 	$L__BB1_94;
$L__BB1_125:
	mul.wide.u32 	%rd203, %r36, 4;
	add.s64 	%rd31, %rd16, %rd203;
	sub.s32 	%r342, %r5, %r36;
	and.b32  	%r77, %r41, 3;
	setp.lt.u32 	%p149, %r342, 3;
	mov.b32 	%r399, 0;
	@%p149 bra 	$L__BB1_128;
	and.b32  	%r399, %r41, 2147483644;
	ld.global.f32 	%f886, [%rd31];
	mov.b32 	%r386, 0;
$L__BB1_127:
	mul.wide.u32 	%rd204, %r386, 4;
	add.s64 	%rd205, %rd82, %rd204;
	st.f32 	[%rd205], %f886;
	ld.global.f32 	%f452, [%rd31];
	st.f32 	[%rd205+4], %f452;
	st.f32 	[%rd205+8], %f452;
	ld.global.f32 	%f886, [%rd31];
	st.f32 	[%rd205+12], %f886;
	add.s32 	%r386, %r386, 4;
	setp.eq.s32 	%p150, %r386, %r399;
	@%p150 bra 	$L__BB1_128;
	bra.uni 	$L__BB1_127;
$L__BB1_128:
	setp.eq.s32 	%p151, %r77, 0;
	@%p151 bra 	$L__BB1_94;
	ld.global.f32 	%f45, [%rd31];
	mul.wide.u32 	%rd206, %r399, 4;
	add.s64 	%rd32, %rd82, %rd206;
	st.f32 	[%rd32], %f45;
	setp.eq.s32 	%p152, %r77, 1;
	@%p152 bra 	$L__BB1_94;
	st.f32 	[%rd32+4], %f45;
	setp.eq.s32 	%p153, %r77, 2;
	@%p153 bra 	$L__BB1_94;
	ld.global.f32 	%f453, [%rd31];
	st.f32 	[%rd32+8], %f453;
	bra.uni 	$L__BB1_94;
$L__BB1_132:
	ld.global.f32 	%f431, [%rd24];
	cvt.rn.f32.u32 	%f432, %r385;
	fma.rn.f32 	%f433, %f1, %f432, %f431;
	mul.wide.u32 	%rd200, %r385, 4;
	add.s64 	%rd201, %rd82, %rd200;
	st.f32 	[%rd201], %f433;
	add.s32 	%r336, %r385, 1;
	ld.global.f32 	%f434, [%rd24];
	cvt.rn.f32.u32 	%f435, %r336;
	fma.rn.f32 	%f436, %f1, %f435, %f434;
	st.f32 	[%rd201+4], %f436;
	add.s32 	%r337, %r385, 2;
	ld.global.f32 	%f437, [%rd24];
	cvt.rn.f32.u32 	%f438, %r337;
	fma.rn.f32 	%f439, %f1, %f438, %f437;
	st.f32 	[%rd201+8], %f439;
	add.s32 	%r338, %r385, 3;
	ld.global.f32 	%f440, [%rd24];
	cvt.rn.f32.u32 	%f441, %r338;
	fma.rn.f32 	%f442, %f1, %f441, %f440;
	st.f32 	[%rd201+12], %f442;
	add.s32 	%r385, %r385, 4;
	setp.eq.s32 	%p144, %r385, %r400;
	@%p144 bra 	$L__BB1_133;
	bra.uni 	$L__BB1_132;
$L__BB1_133:
	setp.eq.s32 	%p145, %r80, 0;
	@%p145 bra 	$L__BB1_94;
	ld.global.f32 	%f443, [%rd24];
	cvt.rn.f32.u32 	%f444, %r400;
	fma.rn.f32 	%f445, %f1, %f444, %f443;
	mul.wide.u32 	%rd202, %r400, 4;
	add.s64 	%rd33, %rd82, %rd202;
	st.f32 	[%rd33], %f445;
	setp.eq.s32 	%p146, %r80, 1;
	@%p146 bra 	$L__BB1_94;
	add.s32 	%r339, %r400, 1;
	ld.global.f32 	%f446, [%rd24];
	cvt.rn.f32.u32 	%f447, %r339;
	fma.rn.f32 	%f448, %f1, %f447, %f446;
	st.f32 	[%rd33+4], %f448;
	setp.eq.s32 	%p147, %r80, 2;
	@%p147 bra 	$L__BB1_94;
	add.s32 	%r340, %r400, 2;
	ld.global.f32 	%f449, [%rd24];
	cvt.rn.f32.u32 	%f450, %r340;
	fma.rn.f32 	%f451, %f1, %f450, %f449;
	st.f32 	[%rd33+8], %f451;
	bra.uni 	$L__BB1_94;
$L__BB1_137:
	setp.lt.u32 	%p109, %r5, 7;
	mov.b32 	%r403, 0;
	@%p109 bra 	$L__BB1_64;
	mov.b32 	%r373, 0;
	bra.uni 	$L__BB1_47;
$L__BB1_139:
	ld.s8 	%rs54, [%rd85];
	setp.gt.s16 	%p108, %rs54, 0;
	mov.b32 	%r375, 0;
	@%p108 bra 	$L__BB1_140;
	bra.uni 	$L__BB1_137;
$L__BB1_140:
	mov.b32 	%r239, 0;
	st.u32 	[%rd81], %r239;
	mov.b32 	%r375, 1;
	bra.uni 	$L__BB1_137;
$L__BB1_141:
	add.s64 	%rd46, %rd82, 8;
$L__BB1_142:
	cvt.s64.s32 	%rd47, %r371;
	mul.wide.s32 	%rd240, %r371, 4;
	add.s64 	%rd48, %rd2, %rd240;
	add.s64 	%rd290, %rd77, %rd240;
	add.s64 	%rd50, %rd1, %rd240;
	add.s64 	%rd51, %rd3, %rd240;
	ld.global.f32 	%f652, [%rd48];
	ld.global.f32 	%f653, [%rd50];
	add.f32 	%f654, %f652, %f653;
	mul.f32 	%f655, %f654, 0f3F000000;
	st.f32 	[%rd84], %f655;
	st.global.f32 	[%rd51], %f655;
	ld.global.f32 	%f656, [%rd48];
	ld.global.f32 	%f657, [%rd50];
	sub.f32 	%f658, %f656, %f657;
	abs.f32 	%f659, %f658;
	abs.f32 	%f661, %f659;
	setp.nan.f32 	%p182, %f661, %f661;
	setp.gt.f32 	%p183, %f659, %f123;
	or.pred  	%p184, %p182, %p183;
	@%p184 bra 	$L__BB1_190;
	ld.u8 	%rs71, [%rd85];
	bra.uni 	$L__BB1_191;
$L__BB1_144:
	mov.b32 	%r352, 0;
	st.u32 	[%rd81], %r352;
	mov.b64 	%rd288, 1;
$L__BB1_145:
	ld.s8 	%rs58, [%rd11];
	setp.lt.s16 	%p186, %rs58, 1;
	@%p186 bra 	$L__BB1_164;
	shl.b64 	%rd243, %rd288, 2;
	add.s64 	%rd244, %rd81, %rd243;
	st.u32 	[%rd244], %r3;
	@%p185 bra 	$L__BB1_147;
	bra.uni 	$L__BB1_164;
$L__BB1_147:
	ld.u32 	%r152, [%rd81];
	ld.u32 	%r353, [%rd81+4];
	setp.eq.s32 	%p188, %r152, 0;
	setp.lt.s32 	%p189, %r353, %r3;
	and.pred  	%p190, %p188, %p189;
	@%p190 bra 	$L__BB1_153;
	setp.eq.s32 	%p191, %r3, %r353;
	setp.gt.s32 	%p192, %r152, -1;
	and.pred  	%p193, %p192, %p191;
	@%p193 bra 	$L__BB1_177;
	setp.ge.s32 	%p194, %r353, %r3;
	setp.lt.s32 	%p195, %r152, 0;
	or.pred  	%p196, %p195, %p194;
	@%p196 bra 	$L__BB1_154;
	mul.wide.s32 	%rd245, %r353, 4;
	add.s64 	%rd246, %rd51, %rd245;
	ld.global.f32 	%f662, [%rd246+4];
	mul.wide.u32 	%rd247, %r152, 4;
	add.s64 	%rd53, %rd51, %rd247;
	ld.global.f32 	%f663, [%rd53];
	sub.f32 	%f664, %f662, %f663;
	sub.s32 	%r113, %r353, %r152;
	add.s32 	%r354, %r113, 1;
	cvt.rn.f32.s32 	%f665, %r354;
	div.rn.f32 	%f46, %f664, %f665;
	setp.gt.s32 	%p197, %r113, 0;
	@%p197 bra 	$L__BB1_151;
	bra.uni 	$L__BB1_154;
$L__BB1_151:
	and.b32  	%r149, %r113, 3;
	sub.s32 	%r356, %r152, %r353;
	setp.gt.u32 	%p198, %r356, -4;
	mov.b32 	%r433, 0;
	@%p198 bra 	$L__BB1_186;
	and.b32  	%r433, %r113, 2147483644;
	mov.b32 	%r420, 0;
	mov.u64 	%rd289, %rd46;
	bra.uni 	$L__BB1_185;
$L__BB1_153:
	setp.gt.s32 	%p209, %r353, 0;
	@%p209 bra 	$L__BB1_176;
$L__BB1_154:
	setp.gt.s32 	%p210, %r353, %r152;
	mov.f32 	%f916, 0f00000000;
	mov.f32 	%f917, %f916;
	mov.f32 	%f918, %f916;
	@%p210 bra 	$L__BB1_165;
$L__BB1_155:
	setp.le.f32 	%p219, %f916, %f917;
	setp.le.f32 	%p220, %f916, %f918;
	and.pred  	%p221, %p219, %p220;
	@%p221 bra 	$L__BB1_157;
	setp.le.f32 	%p222, %f917, %f916;
	setp.le.f32 	%p223, %f917, %f918;
	shl.b64 	%rd279, %rd47, 2;
	add.s64 	%rd280, %rd78, %rd279;
	selp.b64 	%rd281, %rd280, %rd84, %p223;
	selp.b64 	%rd290, %rd281, %rd84, %p222;
$L__BB1_157:
	setp.lt.s32 	%p224, %r353, %r152;
	@%p224 bra 	$L__BB1_164;
	add.s32 	%r126, %r353, 1;
	sub.s32 	%r369, %r126, %r152;
	and.b32  	%r127, %r369, 3;
	setp.eq.s32 	%p225, %r127, 0;
	mov.u32 	%r425, %r152;
	@%p225 bra 	$L__BB1_162;
	mul.wide.s32 	%rd282, %r152, 4;
	add.s64 	%rd58, %rd290, %rd282;
	ld.f32 	%f879, [%rd58];
	add.s64 	%rd59, %rd51, %rd282;
	st.global.f32 	[%rd59], %f879;
	add.s32 	%r425, %r152, 1;
	setp.eq.s32 	%p226, %r127, 1;
	@%p226 bra 	$L__BB1_162;
	ld.f32 	%f880, [%rd58+4];
	st.global.f32 	[%rd59+4], %f880;
	add.s32 	%r425, %r152, 2;
	setp.eq.s32 	%p227, %r127, 2;
	@%p227 bra 	$L__BB1_162;
	ld.f32 	%f881, [%rd58+8];
	st.global.f32 	[%rd59+8], %f881;
	add.s32 	%r425, %r152, 3;
$L__BB1_162:
	sub.s32 	%r370, %r353, %r152;
	setp.lt.u32 	%p228, %r370, 3;
	@%p228 bra 	$L__BB1_164;
$L__BB1_163:
	mul.wide.s32 	%rd283, %r425, 4;
	add.s64 	%rd284, %rd290, %rd283;
	ld.f32 	%f882, [%rd284];
	add.s64 	%rd285, %rd51, %rd283;
	st.global.f32 	[%rd285], %f882;
	ld.f32 	%f883, [%rd284+4];
	st.global.f32 	[%rd285+4], %f883;
	ld.f32 	%f884, [%rd284+8];
	st.global.f32 	[%rd285+8], %f884;
	ld.f32 	%f885, [%rd284+12];
	st.global.f32 	[%rd285+12], %f885;
	add.s32 	%r425, %r425, 4;
	setp.ne.s32 	%p229, %r425, %r126;
	@%p229 bra 	$L__BB1_163;
$L__BB1_164:
	add.s32 	%r371, %r371, %r2;
	setp.lt.s32 	%p230, %r371, %r197;
	@%p230 bra 	$L__BB1_142;
	bra.uni 	$L__BB1_243;
$L__BB1_165:
	sub.s32 	%r132, %r353, %r152;
	and.b32  	%r133, %r132, 7;
	sub.s32 	%r366, %r152, %r353;
	setp.gt.u32 	%p211, %r366, -8;
	mov.f32 	%f918, 0f00000000;
	mov.b32 	%r426, 0;
	mov.u32 	%r427, %r152;
	mov.f32 	%f917, %f918;
	mov.f32 	%f916, %f918;
	@%p211 bra 	$L__BB1_168;
	and.b32  	%r426, %r132, -8;
	mov.f32 	%f918, 0f00000000;
	mov.b32 	%r422, 0;
	mov.u32 	%r427, %r152;
$L__BB1_167:
	.pragma "nounroll";
	mul.wide.s32 	%rd255, %r427, 4;
	add.s64 	%rd256, %rd48, %rd255;
	ld.global.f32 	%f694, [%rd256];
	mul.wide.u32 	%rd257, %r422, 4;
	add.s64 	%rd258, %rd82, %rd257;
	ld.f32 	%f695, [%rd258];
	sub.f32 	%f696, %f694, %f695;
	abs.f32 	%f697, %f696;
	add.f32 	%f698, %f916, %f697;
	add.s64 	%rd259, %rd50, %rd255;
	ld.global.f32 	%f699, [%rd259];
	sub.f32 	%f700, %f699, %f695;
	abs.f32 	%f701, %f700;
	add.f32 	%f702, %f917, %f701;
	add.s64 	%rd260, %rd84, %rd255;
	ld.f32 	%f703, [%rd260];
	sub.f32 	%f704, %f703, %f695;
	abs.f32 	%f705, %f704;
	add.f32 	%f706, %f918, %f705;
	ld.global.f32 	%f707, [%rd256+4];
	ld.f32 	%f708, [%rd258+4];
	sub.f32 	%f709, %f707, %f708;
	abs.f32 	%f710, %f709;
	add.f32 	%f711, %f698, %f710;
	ld.global.f32 	%f712, [%rd259+4];
	sub.f32 	%f713, %f712, %f708;
	abs.f32 	%f714, %f713;
	add.f32 	%f715, %f702, %f714;
	ld.f32 	%f716, [%rd260+4];
	sub.f32 	%f717, %f716, %f708;
	abs.f32 	%f718, %f717;
	add.f32 	%f719, %f706, %f718;
	ld.global.f32 	%f720, [%rd256+8];
	ld.f32 	%f721, [%rd258+8];
	sub.f32 	%f722, %f720, %f721;
	abs.f32 	%f723, %f722;
	add.f32 	%f724, %f711, %f723;
	ld.global.f32 	%f725, [%rd259+8];
	sub.f32 	%f726, %f725, %f721;
	abs.f32 	%f727, %f726;
	add.f32 	%f728, %f715, %f727;
	ld.f32 	%f729, [%rd260+8];
	sub.f32 	%f730, %f729, %f721;
	abs.f32 	%f731, %f730;
	add.f32 	%f732, %f719, %f731;
	ld.global.f32 	%f733, [%rd256+12];
	ld.f32 	%f734, [%rd258+12];
	sub.f32 	%f735, %f733, %f734;
	abs.f32 	%f736, %f735;
	add.f32 	%f737, %f724, %f736;
	ld.global.f32 	%f738, [%rd259+12];
	sub.f32 	%f739, %f738, %f734;
	abs.f32 	%f740, %f739;
	add.f32 	%f741, %f728, %f740;
	ld.f32 	%f742, [%rd260+12];
	sub.f32 	%f743, %f742, %f734;
	abs.f32 	%f744, %f743;
	add.f32 	%f745, %f732, %f744;
	ld.global.f32 	%f746, [%rd256+16];
	ld.f32 	%f747, [%rd258+16];
	sub.f32 	%f748, %f746, %f747;
	abs.f32 	%f749, %f748;
	add.f32 	%f750, %f737, %f749;
	ld.global.f32 	%f751, [%rd259+16];
	sub.f32 	%f752, %f751, %f747;
	abs.f32 	%f753, %f752;
	add.f32 	%f754, %f741, %f753;
	ld.f32 	%f755, [%rd260+16];
	sub.f32 	%f756, %f755, %f747;
	abs.f32 	%f757, %f756;
	add.f32 	%f758, %f745, %f757;
	ld.global.f32 	%f759, [%rd256+20];
	ld.f32 	%f760, [%rd258+20];
	sub.f32 	%f761, %f759, %f760;
	abs.f32 	%f762, %f761;
	add.f32 	%f763, %f750, %f762;
	ld.global.f32 	%f764, [%rd259+20];
	sub.f32 	%f765, %f764, %f760;
	abs.f32 	%f766, %f765;
	add.f32 	%f767, %f754, %f766;
	ld.f32 	%f768, [%rd260+20];
	sub.f32 	%f769, %f768, %f760;
	abs.f32 	%f770, %f769;
	add.f32 	%f771, %f758, %f770;
	ld.global.f32 	%f772, [%rd256+24];
	ld.f32 	%f773, [%rd258+24];
	sub.f32 	%f774, %f772, %f773;
	abs.f32 	%f775, %f774;
	add.f32 	%f776, %f763, %f775;
	ld.global.f32 	%f777, [%rd259+24];
	sub.f32 	%f778, %f777, %f773;
	abs.f32 	%f779, %f778;
	add.f32 	%f780, %f767, %f779;
	ld.f32 	%f781, [%rd260+24];
	sub.f32 	%f782, %f781, %f773;
	abs.f32 	%f783, %f782;
	add.f32 	%f784, %f771, %f783;
	ld.global.f32 	%f785, [%rd256+28];
	ld.f32 	%f786, [%rd258+28];
	sub.f32 	%f787, %f785, %f786;
	abs.f32 	%f788, %f787;
	add.f32 	%f916, %f776, %f788;
	ld.global.f32 	%f789, [%rd259+28];
	sub.f32 	%f790, %f789, %f786;
	abs.f32 	%f791, %f790;
	add.f32 	%f917, %f780, %f791;
	ld.f32 	%f792, [%rd260+28];
	sub.f32 	%f793, %f792, %f786;
	abs.f32 	%f794, %f793;
	add.f32 	%f918, %f784, %f794;
	add.s32 	%r427, %r427, 8;
	add.s32 	%r422, %r422, 8;
	setp.eq.s32 	%p212, %r422, %r426;
	@%p212 bra 	$L__BB1_168;
	bra.uni 	$L__BB1_167;
$L__BB1_168:
	setp.eq.s32 	%p213, %r133, 0;
	@%p213 bra 	$L__BB1_155;
	and.b32  	%r137, %r132, 3;
	setp.lt.u32 	%p214, %r133, 4;
	@%p214 bra 	$L__BB1_171;
	mul.wide.s32 	%rd261, %r427, 4;
	add.s64 	%rd262, %rd48, %rd261;
	ld.global.f32 	%f796, [%rd262];
	mul.wide.u32 	%rd263, %r426, 4;
	add.s64 	%rd264, %rd82, %rd263;
	ld.f32 	%f797, [%rd264];
	sub.f32 	%f798, %f796, %f797;
	abs.f32 	%f799, %f798;
	add.f32 	%f800, %f916, %f799;
	add.s64 	%rd265, %rd50, %rd261;
	ld.global.f32 	%f801, [%rd265];
	sub.f32 	%f802, %f801, %f797;
	abs.f32 	%f803, %f802;
	add.f32 	%f804, %f917, %f803;
	add.s64 	%rd266, %rd84, %rd261;
	ld.f32 	%f805, [%rd266];
	sub.f32 	%f806, %f805, %f797;
	abs.f32 	%f807, %f806;
	add.f32 	%f808, %f918, %f807;
	ld.global.f32 	%f809, [%rd262+4];
	ld.f32 	%f810, [%rd264+4];
	sub.f32 	%f811, %f809, %f810;
	abs.f32 	%f812, %f811;
	add.f32 	%f813, %f800, %f812;
	ld.global.f32 	%f814, [%rd265+4];
	sub.f32 	%f815, %f814, %f810;
	abs.f32 	%f816, %f815;
	add.f32 	%f817, %f804, %f816;
	ld.f32 	%f818, [%rd266+4];
	sub.f32 	%f819, %f818, %f810;
	abs.f32 	%f820, %f819;
	add.f32 	%f821, %f808, %f820;
	ld.global.f32 	%f822, [%rd262+8];
	ld.f32 	%f823, [%rd264+8];
	sub.f32 	%f824, %f822, %f823;
	abs.f32 	%f825, %f824;
	add.f32 	%f826, %f813, %f825;
	ld.global.f32 	%f827, [%rd265+8];
	sub.f32 	%f828, %f827, %f823;
	abs.f32 	%f829, %f828;
	add.f32 	%f830, %f817, %f829;
	ld.f32 	%f831, [%rd266+8];
	sub.f32 	%f832, %f831, %f823;
	abs.f32 	%f833, %f832;
	add.f32 	%f834, %f821, %f833;
	ld.global.f32 	%f835, [%rd262+12];
	ld.f32 	%f836, [%rd264+12];
	sub.f32 	%f837, %f835, %f836;
	abs.f32 	%f838, %f837;
	add.f32 	%f916, %f826, %f838;
	ld.global.f32 	%f839, [%rd265+12];
	sub.f32 	%f840, %f839, %f836;
	abs.f32 	%f841, %f840;
	add.f32 	%f917, %f830, %f841;
	ld.f32 	%f842, [%rd266+12];
	sub.f32 	%f843, %f842, %f836;
	abs.f32 	%f844, %f843;
	add.f32 	%f918, %f834, %f844;
	add.s32 	%r427, %r427, 4;
	add.s32 	%r426, %r426, 4;
$L__BB1_171:
	setp.eq.s32 	%p215, %r137, 0;
	@%p215 bra 	$L__BB1_155;
	setp.eq.s32 	%p216, %r137, 1;
	@%p216 bra 	$L__BB1_174;
	mul.wide.s32 	%rd267, %r427, 4;
	add.s64 	%rd268, %rd48, %rd267;
	ld.global.f32 	%f846, [%rd268];
	mul.wide.u32 	%rd269, %r426, 4;
	add.s64 	%rd270, %rd82, %rd269;
	ld.f32 	%f847, [%rd270];
	sub.f32 	%f848, %f846, %f847;
	abs.f32 	%f849, %f848;
	add.f32 	%f850, %f916, %f849;
	add.s64 	%rd271, %rd50, %rd267;
	ld.global.f32 	%f851, [%rd271];
	sub.f32 	%f852, %f851, %f847;
	abs.f32 	%f853, %f852;
	add.f32 	%f854, %f917, %f853;
	add.s64 	%rd272, %rd84, %rd267;
	ld.f32 	%f855, [%rd272];
	sub.f32 	%f856, %f855, %f847;
	abs.f32 	%f857, %f856;
	add.f32 	%f858, %f918, %f857;
	ld.global.f32 	%f859, [%rd268+4];
	ld.f32 	%f860, [%rd270+4];
	sub.f32 	%f861, %f859, %f860;
	abs.f32 	%f862, %f861;
	add.f32 	%f916, %f850, %f862;
	ld.global.f32 	%f863, [%rd271+4];
	sub.f32 	%f864, %f863, %f860;
	abs.f32 	%f865, %f864;
	add.f32 	%f917, %f854, %f865;
	ld.f32 	%f866, [%rd272+4];
	sub.f32 	%f867, %f866, %f860;
	abs.f32 	%f868, %f867;
	add.f32 	%f918, %f858, %f868;
	add.s32 	%r427, %r427, 2;
	add.s32 	%r426, %r426, 2;
$L__BB1_174:
	and.b32  	%r368, %r132, 1;
	setp.eq.b32 	%p217, %r368, 1;
	not.pred 	%p218, %p217;
	@%p218 bra 	$L__BB1_155;
	mul.wide.s32 	%rd273, %r427, 4;
	add.s64 	%rd274, %rd48, %rd273;
	ld.global.f32 	%f869, [%rd274];
	mul.wide.u32 	%rd275, %r426, 4;
	add.s64 	%rd276, %rd82, %rd275;
	ld.f32 	%f870, [%rd276];
	sub.f32 	%f871, %f869, %f870;
	abs.f32 	%f872, %f871;
	add.f32 	%f916, %f916, %f872;
	add.s64 	%rd277, %rd50, %rd273;
	ld.global.f32 	%f873, [%rd277];
	sub.f32 	%f874, %f873, %f870;
	abs.f32 	%f875, %f874;
	add.f32 	%f917, %f917, %f875;
	add.s64 	%rd278, %rd84, %rd273;
	ld.f32 	%f876, [%rd278];
	sub.f32 	%f877, %f876, %f870;
	abs.f32 	%f878, %f877;
	add.f32 	%f918, %f918, %f878;
	bra.uni 	$L__BB1_155;
$L__BB1_176:
	mul.wide.u32 	%rd253, %r353, 4;
	add.s64 	%rd254, %rd51, %rd253;
	ld.global.f32 	%f689, [%rd254+4];
	st.f32 	[%rd82], %f689;
	bra.uni 	$L__BB1_154;
$L__BB1_177:
	sub.s32 	%r116, %r3, %r152;
	setp.gt.s32 	%p203, %r116, 0;
	@%p203 bra 	$L__BB1_178;
	bra.uni 	$L__BB1_154;
$L__BB1_178:
	mul.wide.u32 	%rd249, %r152, 4;
	add.s64 	%rd60, %rd51, %rd249;
	and.b32  	%r146, %r116, 3;
	setp.gt.u32 	%p204, %r152, -4;
	mov.b32 	%r432, 0;
	@%p204 bra 	$L__BB1_181;
	and.b32  	%r432, %r116, 2147483644;
	ld.global.f32 	%f912, [%rd60];
	mov.b32 	%r421, 0;
$L__BB1_180:
	mul.wide.u32 	%rd250, %r421, 4;
	add.s64 	%rd251, %rd82, %rd250;
	st.f32 	[%rd251], %f912;
	ld.global.f32 	%f687, [%rd60];
	st.f32 	[%rd251+4], %f687;
	st.f32 	[%rd251+8], %f687;
	ld.global.f32 	%f912, [%rd60];
	st.f32 	[%rd251+12], %f912;
	add.s32 	%r421, %r421, 4;
	setp.eq.s32 	%p205, %r421, %r432;
	@%p205 bra 	$L__BB1_181;
	bra.uni 	$L__BB1_180;
$L__BB1_181:
	setp.eq.s32 	%p206, %r146, 0;
	@%p206 bra 	$L__BB1_154;
	ld.global.f32 	%f86, [%rd60];
	mul.wide.u32 	%rd252, %r432, 4;
	add.s64 	%rd61, %rd82, %rd252;
	st.f32 	[%rd61], %f86;
	setp.eq.s32 	%p207, %r146, 1;
	@%p207 bra 	$L__BB1_154;
	st.f32 	[%rd61+4], %f86;
	setp.eq.s32 	%p208, %r146, 2;
	@%p208 bra 	$L__BB1_154;
	ld.global.f32 	%f688, [%rd60];
	st.f32 	[%rd61+8], %f688;
	bra.uni 	$L__BB1_154;
$L__BB1_185:
	ld.global.f32 	%f666, [%rd53];
	cvt.rn.f32.u32 	%f667, %r420;
	fma.rn.f32 	%f668, %f46, %f667, %f666;
	st.f32 	[%rd289+-8], %f668;
	ld.global.f32 	%f669, [%rd53];
	add.s32 	%r358, %r420, 1;
	cvt.rn.f32.u32 	%f670, %r358;
	fma.rn.f32 	%f671, %f46, %f670, %f669;
	st.f32 	[%rd289+-4], %f671;
	ld.global.f32 	%f672, [%rd53];
	add.s32 	%r359, %r420, 2;
	cvt.rn.f32.u32 	%f673, %r359;
	fma.rn.f32 	%f674, %f46, %f673, %f672;
	st.f32 	[%rd289], %f674;
	ld.global.f32 	%f675, [%rd53];
	add.s32 	%r360, %r420, 3;
	cvt.rn.f32.u32 	%f676, %r360;
	fma.rn.f32 	%f677, %f46, %f676, %f675;
	st.f32 	[%rd289+4], %f677;
	add.s64 	%rd289, %rd289, 16;
	add.s32 	%r420, %r420, 4;
	setp.eq.s32 	%p199, %r420, %r433;
	@%p199 bra 	$L__BB1_186;
	bra.uni 	$L__BB1_185;
$L__BB1_186:
	setp.eq.s32 	%p200, %r149, 0;
	@%p200 bra 	$L__BB1_154;
	ld.global.f32 	%f678, [%rd53];
	cvt.rn.f32.u32 	%f679, %r433;
	fma.rn.f32 	%f680, %f46, %f679, %f678;
	mul.wide.u32 	%rd248, %r433, 4;
	add.s64 	%rd62, %rd82, %rd248;
	st.f32 	[%rd62], %f680;
	setp.eq.s32 	%p201, %r149, 1;
	@%p201 bra 	$L__BB1_154;
	add.s32 	%r361, %r433, 1;
	ld.global.f32 	%f681, [%rd53];
	cvt.rn.f32.u32 	%f682, %r361;
	fma.rn.f32 	%f683, %f46, %f682, %f681;
	st.f32 	[%rd62+4], %f683;
	setp.eq.s32 	%p202, %r149, 2;
	@%p202 bra 	$L__BB1_154;
	add.s32 	%r362, %r433, 2;
	ld.global.f32 	%f684, [%rd53];
	cvt.rn.f32.u32 	%f685, %r362;
	fma.rn.f32 	%f686, %f46, %f685, %f684;
	st.f32 	[%rd62+8], %f686;
	bra.uni 	$L__BB1_154;
$L__BB1_190:
	mov.b16 	%rs71, 1;
	st.u8 	[%rd85], %rs71;
$L__BB1_191:
	cvt.s16.s8 	%rs57, %rs71;
	setp.gt.s16 	%p185, %rs57, 0;
	mov.b64 	%rd288, 0;
	@%p185 bra 	$L__BB1_144;
	bra.uni 	$L__BB1_145;
$L__BB1_192:
	add.s32 	%r154, %r198, -2;
$L__BB1_193:
	mul.lo.s32 	%r206, %r371, %r198;
	cvt.s64.s32 	%rd63, %r206;
	mul.wide.s32 	%rd90, %r206, 4;
	add.s64 	%rd292, %rd77, %rd90;
	ld.s8 	%rs36, [%rd85];
	setp.lt.s16 	%p5, %rs36, 1;
	mov.b64 	%rd291, 0;
	@%p5 bra 	$L__BB1_195;
	mov.b32 	%r207, 0;
	st.u32 	[%rd81], %r207;
	mov.b64 	%rd291, 1;
$L__BB1_195:
	ld.s8 	%rs38, [%rd11];
	setp.lt.s16 	%p6, %rs38, 1;
	@%p6 bra 	$L__BB1_242;
	setp.lt.s16 	%p7, %rs36, 1;
	shl.b64 	%rd92, %rd291, 2;
	add.s64 	%rd93, %rd81, %rd92;
	st.u32 	[%rd93], %r3;
	@%p7 bra 	$L__BB1_242;
	shl.b64 	%rd94, %rd63, 2;
	add.s64 	%rd66, %rd3, %rd94;
	ld.u32 	%r156, [%rd81];
	ld.u32 	%r208, [%rd81+4];
	setp.ne.s32 	%p8, %r156, 0;
	setp.ge.s32 	%p9, %r208, %r3;
	or.pred  	%p10, %p8, %p9;
	@%p10 bra 	$L__BB1_206;
	setp.lt.s32 	%p29, %r208, 1;
	@%p29 bra 	$L__BB1_224;
	mul.wide.u32 	%rd105, %r208, 4;
	add.s64 	%rd67, %rd66, %rd105;
	and.b32  	%r158, %r208, 3;
	setp.lt.u32 	%p30, %r208, 4;
	mov.b32 	%r438, 0;
	@%p30 bra 	$L__BB1_202;
	and.b32  	%r438, %r208, 2147483644;
	ld.global.f32 	%f937, [%rd67+4];
	mov.b32 	%r435, 0;
$L__BB1_201:
	mul.wide.u32 	%rd106, %r435, 4;
	add.s64 	%rd107, %rd82, %rd106;
	st.f32 	[%rd107], %f937;
	ld.global.f32 	%f151, [%rd67+4];
	st.f32 	[%rd107+4], %f151;
	st.f32 	[%rd107+8], %f151;
	ld.global.f32 	%f937, [%rd67+4];
	st.f32 	[%rd107+12], %f937;
	add.s32 	%r435, %r435, 4;
	setp.eq.s32 	%p31, %r435, %r438;
	@%p31 bra 	$L__BB1_202;
	bra.uni 	$L__BB1_201;
$L__BB1_202:
	setp.eq.s32 	%p32, %r158, 0;
	@%p32 bra 	$L__BB1_224;
	ld.global.f32 	%f94, [%rd67+4];
	mul.wide.u32 	%rd108, %r438, 4;
	add.s64 	%rd70, %rd82, %rd108;
	st.f32 	[%rd70], %f94;
	setp.eq.s32 	%p33, %r158, 1;
	@%p33 bra 	$L__BB1_224;
	st.f32 	[%rd70+4], %f94;
	setp.eq.s32 	%p34, %r158, 2;
	@%p34 bra 	$L__BB1_224;
	ld.global.f32 	%f152, [%rd67+4];
	st.f32 	[%rd70+8], %f152;
	bra.uni 	$L__BB1_224;
$L__BB1_206:
	setp.ne.s32 	%p11, %r3, %r208;
	setp.lt.s32 	%p12, %r156, 0;
	or.pred  	%p13, %p12, %p11;
	@%p13 bra 	$L__BB1_215;
	sub.s32 	%r162, %r3, %r156;
	setp.lt.s32 	%p23, %r162, 1;
	@%p23 bra 	$L__BB1_224;
	mul.wide.u32 	%rd101, %r156, 4;
	add.s64 	%rd68, %rd66, %rd101;
	sub.s32 	%r219, %r154, %r156;
	and.b32  	%r163, %r162, 3;
	setp.lt.u32 	%p24, %r219, 3;
	mov.b32 	%r439, 0;
	@%p24 bra 	$L__BB1_211;
	and.b32  	%r439, %r162, 2147483644;
	ld.global.f32 	%f938, [%rd68];
	mov.b32 	%r436, 0;
$L__BB1_210:
	mul.wide.u32 	%rd102, %r436, 4;
	add.s64 	%rd103, %rd82, %rd102;
	st.f32 	[%rd103], %f938;
	ld.global.f32 	%f149, [%rd68];
	st.f32 	[%rd103+4], %f149;
	st.f32 	[%rd103+8], %f149;
	ld.global.f32 	%f938, [%rd68];
	st.f32 	[%rd103+12], %f938;
	add.s32 	%r436, %r436, 4;
	setp.eq.s32 	%p25, %r436, %r439;
	@%p25 bra 	$L__BB1_211;
	bra.uni 	$L__BB1_210;
$L__BB1_211:
	setp.eq.s32 	%p26, %r163, 0;
	@%p26 bra 	$L__BB1_224;
	ld.global.f32 	%f95, [%rd68];
	mul.wide.u32 	%rd104, %r439, 4;
	add.s64 	%rd71, %rd82, %rd104;
	st.f32 	[%rd71], %f95;
	setp.eq.s32 	%p27, %r163, 1;
	@%p27 bra 	$L__BB1_224;
	st.f32 	[%rd71+4], %f95;
	setp.eq.s32 	%p28, %r163, 2;
	@%p28 bra 	$L__BB1_224;
	ld.global.f32 	%f150, [%rd68];
	st.f32 	[%rd71+8], %f150;
	bra.uni 	$L__BB1_224;
$L__BB1_215:
	setp.lt.s32 	%p14, %r156, 0;
	setp.ge.s32 	%p15, %r208, %r3;
	or.pred  	%p16, %p14, %p15;
	@%p16 bra 	$L__BB1_224;
	mul.wide.s32 	%rd95, %r208, 4;
	add.s64 	%rd96, %rd66, %rd95;
	ld.global.f32 	%f124, [%rd96+4];
	mul.wide.u32 	%rd97, %r156, 4;
	add.s64 	%rd69, %rd66, %rd97;
	ld.global.f32 	%f125, [%rd69];
	sub.f32 	%f126, %f124, %f125;
	sub.s32 	%r167, %r208, %r156;
	add.s32 	%r209, %r167, 1;
	cvt.rn.f32.s32 	%f127, %r209;
	div.rn.f32 	%f93, %f126, %f127;
	setp.lt.s32 	%p17, %r167, 1;
	@%p17 bra 	$L__BB1_224;
	and.b32  	%r168, %r167, 3;
	sub.s32 	%r211, %r156, %r208;
	setp.gt.u32 	%p18, %r211, -4;
	mov.b32 	%r440, 0;
	@%p18 bra 	$L__BB1_220;
	and.b32  	%r440, %r167, 2147483644;
	mov.b32 	%r437, 0;
$L__BB1_219:
	ld.global.f32 	%f128, [%rd69];
	cvt.rn.f32.u32 	%f129, %r437;
	fma.rn.f32 	%f130, %f93, %f129, %f128;
	mul.wide.u32 	%rd98, %r437, 4;
	add.s64 	%rd99, %rd82, %rd98;
	st.f32 	[%rd99], %f130;
	add.s32 	%r213, %r437, 1;
	ld.global.f32 	%f131, [%rd69];
	cvt.rn.f32.u32 	%f132, %r213;
	fma.rn.f32 	%f133, %f93, %f132, %f131;
	st.f32 	[%rd99+4], %f133;
	add.s32 	%r214, %r437, 2;
	ld.global.f32 	%f134, [%rd69];
	cvt.rn.f32.u32 	%f135, %r214;
	fma.rn.f32 	%f136, %f93, %f135, %f134;
	st.f32 	[%rd99+8], %f136;
	add.s32 	%r215, %r437, 3;
	ld.global.f32 	%f137, [%rd69];
	cvt.rn.f32.u32 	%f138, %r215;
	fma.rn.f32 	%f139, %f93, %f138, %f137;
	st.f32 	[%rd99+12], %f139;
	add.s32 	%r437, %r437, 4;
	setp.eq.s32 	%p19, %r437, %r440;
	@%p19 bra 	$L__BB1_220;
	bra.uni 	$L__BB1_219;
$L__BB1_220:
	setp.eq.s32 	%p20, %r168, 0;
	@%p20 bra 	$L__BB1_224;
	ld.global.f32 	%f140, [%rd69];
	cvt.rn.f32.u32 	%f141, %r440;
	fma.rn.f32 	%f142, %f93, %f141, %f140;
	mul.wide.u32 	%rd100, %r440, 4;
	add.s64 	%rd72, %rd82, %rd100;
	st.f32 	[%rd72], %f142;
	setp.eq.s32 	%p21, %r168, 1;
	@%p21 bra 	$L__BB1_224;
	add.s32 	%r216, %r440, 1;
	ld.global.f32 	%f143, [%rd69];
	cvt.rn.f32.u32 	%f144, %r216;
	fma.rn.f32 	%f145, %f93, %f144, %f143;
	st.f32 	[%rd72+4], %f145;
	setp.eq.s32 	%p22, %r168, 2;
	@%p22 bra 	$L__BB1_224;
	add.s32 	%r217, %r440, 2;
	ld.global.f32 	%f146, [%rd69];
	cvt.rn.f32.u32 	%f147, %r217;
	fma.rn.f32 	%f148, %f93, %f147, %f146;
	st.f32 	[%rd72+8], %f148;
$L__BB1_224:
	setp.le.s32 	%p35, %r208, %r156;
	mov.f32 	%f954, 0f00000000;
	mov.f32 	%f955, %f954;
	mov.f32 	%f956, %f954;
	@%p35 bra 	$L__BB1_233;
	sub.s32 	%r175, %r208, %r156;
	and.b32  	%r176, %r175, 3;
	sub.s32 	%r224, %r156, %r208;
	setp.gt.u32 	%p36, %r224, -4;
	mov.f32 	%f956, 0f00000000;
	mov.b32 	%r445, 0;
	mov.u32 	%r444, %r156;
	mov.f32 	%f955, %f956;
	mov.f32 	%f954, %f956;
	@%p36 bra 	$L__BB1_228;
	and.b32  	%r445, %r175, -4;
	mov.f32 	%f956, 0f00000000;
	mov.b32 	%r441, 0;
	mov.u32 	%r444, %r156;
$L__BB1_227:
	.pragma "nounroll";
	cvt.s64.s32 	%rd109, %r444;
	add.s64 	%rd110, %rd63, %rd109;
	shl.b64 	%rd111, %rd110, 2;
	add.s64 	%rd112, %rd2, %rd111;
	ld.global.f32 	%f157, [%rd112];
	mul.wide.u32 	%rd113, %r441, 4;
	add.s64 	%rd114, %rd82, %rd113;
	ld.f32 	%f158, [%rd114];
	sub.f32 	%f159, %f157, %f158;
	abs.f32 	%f160, %f159;
	add.f32 	%f161, %f954, %f160;
	add.s64 	%rd115, %rd1, %rd111;
	ld.global.f32 	%f162, [%rd115];
	sub.f32 	%f163, %f162, %f158;
	abs.f32 	%f164, %f163;
	add.f32 	%f165, %f955, %f164;
	mul.wide.s32 	%rd116, %r444, 4;
	add.s64 	%rd117, %rd84, %rd116;
	ld.f32 	%f166, [%rd117];
	sub.f32 	%f167, %f166, %f158;
	abs.f32 	%f168, %f167;
	add.f32 	%f169, %f956, %f168;
	ld.global.f32 	%f170, [%rd112+4];
	ld.f32 	%f171, [%rd114+4];
	sub.f32 	%f172, %f170, %f171;
	abs.f32 	%f173, %f172;
	add.f32 	%f174, %f161, %f173;
	ld.global.f32 	%f175, [%rd115+4];
	sub.f32 	%f176, %f175, %f171;
	abs.f32 	%f177, %f176;
	add.f32 	%f178, %f165, %f177;
	ld.f32 	%f179, [%rd117+4];
	sub.f32 	%f180, %f179, %f171;
	abs.f32 	%f181, %f180;
	add.f32 	%f182, %f169, %f181;
	ld.global.f32 	%f183, [%rd112+8];
	ld.f32 	%f184, [%rd114+8];
	sub.f32 	%f185, %f183, %f184;
	abs.f32 	%f186, %f185;
	add.f32 	%f187, %f174, %f186;
	ld.global.f32 	%f188, [%rd115+8];
	sub.f32 	%f189, %f188, %f184;
	abs.f32 	%f190, %f189;
	add.f32 	%f191, %f178, %f190;
	ld.f32 	%f192, [%rd117+8];
	sub.f32 	%f193, %f192, %f184;
	abs.f32 	%f194, %f193;
	add.f32 	%f195, %f182, %f194;
	ld.global.f32 	%f196, [%rd112+12];
	ld.f32 	%f197, [%rd114+12];
	sub.f32 	%f198, %f196, %f197;
	abs.f32 	%f199, %f198;
	add.f32 	%f954, %f187, %f199;
	ld.global.f32 	%f200, [%rd115+12];
	sub.f32 	%f201, %f200, %f197;
	abs.f32 	%f202, %f201;
	add.f32 	%f955, %f191, %f202;
	ld.f32 	%f203, [%rd117+12];
	sub.f32 	%f204, %f203, %f197;
	abs.f32 	%f205, %f204;
	add.f32 	%f956, %f195, %f205;
	add.s32 	%r444, %r444, 4;
	add.s32 	%r441, %r441, 4;
	setp.ne.s32 	%p37, %r441, %r445;
	@%p37 bra 	$L__BB1_227;
$L__BB1_228:
	setp.eq.s32 	%p38, %r176, 0;
	@%p38 bra 	$L__BB1_233;
	setp.eq.s32 	%p39, %r176, 1;
	@%p39 bra 	$L__BB1_231;
	cvt.s64.s32 	%rd118, %r444;
	add.s64 	%rd119, %rd63, %rd118;
	shl.b64 	%rd120, %rd119, 2;
	add.s64 	%rd121, %rd2, %rd120;
	ld.global.f32 	%f207, [%rd121];
	mul.wide.u32 	%rd122, %r445, 4;
	add.s64 	%rd123, %rd82, %rd122;
	ld.f32 	%f208, [%rd123];
	sub.f32 	%f209, %f207, %f208;
	abs.f32 	%f210, %f209;
	add.f32 	%f211, %f954, %f210;
	add.s64 	%rd124, %rd1, %rd120;
	ld.global.f32 	%f212, [%rd124];
	sub.f32 	%f213, %f212, %f208;
	abs.f32 	%f214, %f213;
	add.f32 	%f215, %f955, %f214;
	mul.wide.s32 	%rd125, %r444, 4;
	add.s64 	%rd126, %rd84, %rd125;
	ld.f32 	%f216, [%rd126];
	sub.f32 	%f217, %f216, %f208;
	abs.f32 	%f218, %f217;
	add.f32 	%f219, %f956, %f218;
	ld.global.f32 	%f220, [%rd121+4];
	ld.f32 	%f221, [%rd123+4];
	sub.f32 	%f222, %f220, %f221;
	abs.f32 	%f223, %f222;
	add.f32 	%f954, %f211, %f223;
	ld.global.f32 	%f224, [%rd124+4];
	sub.f32 	%f225, %f224, %f221;
	abs.f32 	%f226, %f225;
	add.f32 	%f955, %f215, %f226;
	ld.f32 	%f227, [%rd126+4];
	sub.f32 	%f228, %f227, %f221;
	abs.f32 	%f229, %f228;
	add.f32 	%f956, %f219, %f229;
	add.s32 	%r444, %r444, 2;
	add.s32 	%r445, %r445, 2;
$L__BB1_231:
	and.b32  	%r226, %r175, 1;
	setp.eq.b32 	%p40, %r226, 1;
	not.pred 	%p41, %p40;
	@%p41 bra 	$L__BB1_233;
	cvt.s64.s32 	%rd127, %r444;
	add.s64 	%rd128, %rd63, %rd127;
	shl.b64 	%rd129, %rd128, 2;
	add.s64 	%rd130, %rd2, %rd129;
	ld.global.f32 	%f230, [%rd130];
	mul.wide.u32 	%rd131, %r445, 4;
	add.s64 	%rd132, %rd82, %rd131;
	ld.f32 	%f231, [%rd132];
	sub.f32 	%f232, %f230, %f231;
	abs.f32 	%f233, %f232;
	add.f32 	%f954, %f954, %f233;
	add.s64 	%rd133, %rd1, %rd129;
	ld.global.f32 	%f234, [%rd133];
	sub.f32 	%f235, %f234, %f231;
	abs.f32 	%f236, %f235;
	add.f32 	%f955, %f955, %f236;
	mul.wide.s32 	%rd134, %r444, 4;
	add.s64 	%rd135, %rd84, %rd134;
	ld.f32 	%f237, [%rd135];
	sub.f32 	%f238, %f237, %f231;
	abs.f32 	%f239, %f238;
	add.f32 	%f956, %f956, %f239;
$L__BB1_233:
	setp.le.f32 	%p42, %f954, %f955;
	setp.le.f32 	%p43, %f954, %f956;
	and.pred  	%p44, %p42, %p43;
	@%p44 bra 	$L__BB1_235;
	setp.le.f32 	%p45, %f955, %f954;
	setp.le.f32 	%p46, %f955, %f956;
	shl.b64 	%rd136, %rd63, 2;
	add.s64 	%rd137, %rd78, %rd136;
	selp.b64 	%rd138, %rd137, %rd84, %p46;
	selp.b64 	%rd292, %rd138, %rd84, %p45;
$L__BB1_235:
	setp.lt.s32 	%p47, %r208, %r156;
	@%p47 bra 	$L__BB1_242;
	add.s32 	%r188, %r208, 1;
	sub.s32 	%r227, %r188, %r156;
	and.b32  	%r189, %r227, 3;
	setp.eq.s32 	%p48, %r189, 0;
	mov.u32 	%r447, %r156;
	@%p48 bra 	$L__BB1_240;
	mul.wide.s32 	%rd139, %r156, 4;
	add.s64 	%rd75, %rd292, %rd139;
	ld.f32 	%f240, [%rd75];
	add.s64 	%rd76, %rd66, %rd139;
	st.global.f32 	[%rd76], %f240;
	add.s32 	%r447, %r156, 1;
	setp.eq.s32 	%p49, %r189, 1;
	@%p49 bra 	$L__BB1_240;
	ld.f32 	%f241, [%rd75+4];
	st.global.f32 	[%rd76+4], %f241;
	add.s32 	%r447, %r156, 2;
	setp.eq.s32 	%p50, %r189, 2;
	@%p50 bra 	$L__BB1_240;
	ld.f32 	%f242, [%rd75+8];
	st.global.f32 	[%rd76+8], %f242;
	add.s32 	%r447, %r156, 3;
$L__BB1_240:
	sub.s32 	%r228, %r208, %r156;
	setp.lt.u32 	%p51, %r228, 3;
	@%p51 bra 	$L__BB1_242;
$L__BB1_241:
	mul.wide.s32 	%rd140, %r447, 4;
	add.s64 	%rd141, %rd292, %rd140;
	ld.f32 	%f243, [%rd141];
	add.s64 	%rd142, %rd66, %rd140;
	st.global.f32 	[%rd142], %f243;
	ld.f32 	%f244, [%rd141+4];
	st.global.f32 	[%rd142+4], %f244;
	ld.f32 	%f245, [%rd141+8];
	st.global.f32 	[%rd142+8], %f245;
	ld.f32 	%f246, [%rd141+12];
	st.global.f32 	[%rd142+12], %f246;
	add.s32 	%r447, %r447, 4;
	setp.ne.s32 	%p52, %r447, %r188;
	@%p52 bra 	$L__BB1_241;
$L__BB1_242:
	add.s32 	%r371, %r371, %r2;
	setp.lt.s32 	%p53, %r371, %r197;
	@%p53 bra 	$L__BB1_193;
$L__BB1_243:
	{ // callseq 4, 0
	.param .b64 param0;
	st.param.b64 	[param0], %rd82;
	call.uni 
	free, 
	(
	param0
	);
	} // callseq 4
	{ // callseq 5, 0
	.param .b64 param0;
	st.param.b64 	[param0], %rd81;
	call.uni 
	free, 
	(
	param0
	);
	} // callseq 5
	{ // callseq 6, 0
	.param .b64 param0;
	st.param.b64 	[param0], %rd84;
	call.uni 
	free, 
	(
	param0
	);
	} // callseq 6
	{ // callseq 7, 0
	.param .b64 param0;
	st.param.b64 	[param0], %rd85;
	call.uni 
	free, 
	(
	param0
	);
	} // callseq 7
	ret;

}


// ===== COMPILED SASS (sm_100) =====

	.target	sm_100

	.elftype	@"ET_EXEC"


//--------------------- .note.nv.tkinfo           --------------------------
	.section	.note.nv.tkinfo,"",@"SHT_NOTE"
	.sectionflags	@"SHF_NOTE_NV_TKINFO"
	.tkinfo
        /*0018*/ 	.word	0x00000002
        /*0030*/ 	.string	""
        /*0030*/ 	.string	"ptxas"
        /*0030*/ 	.string	"Cuda compilation tools, release 13.0, V13.0.88"
        /*0030*/ 	.string	"Build cuda_13.0.r13.0/compiler.36424714_0"
        /*0030*/ 	.string	"-arch sm_100 -m 64 "



//--------------------- .note.nv.cuinfo           --------------------------
	.section	.note.nv.cuinfo,"",@"SHT_NOTE"
	.sectionflags	@"SHF_NOTE_NV_CUINFO"
        /*0018*/ 	.short	0x0002
        /*001a*/ 	.short	0x0064
        /*001c*/ 	.short	0x0082
	.zero		2


//--------------------- .nv.info                  --------------------------
	.section	.nv.info,"",@"SHT_CUDA_INFO"
	.align	4


	//----- nvinfo : EIATTR_REGCOUNT
	.align		4
        /*0000*/ 	.byte	0x04, 0x2f
        /*0002*/ 	.short	(.L_1 - .L_0)
	.align		4
.L_0:
        /*0004*/ 	.word	index@(_Z9addKernelPiPKiS1_)
        /*0008*/ 	.word	0x0000000c


	//----- nvinfo : EIATTR_FRAME_SIZE
	.align		4
.L_1:
        /*000c*/ 	.byte	0x04, 0x11
        /*000e*/ 	.short	(.L_3 - .L_2)
	.align		4
.L_2:
        /*0010*/ 	.word	index@(_Z9addKernelPiPKiS1_)
        /*0014*/ 	.word	0x00000000


	//----- nvinfo : EIATTR_REGCOUNT
	.align		4
.L_3:
        /*0018*/ 	.byte	0x04, 0x2f
        /*001a*/ 	.short	(.L_5 - .L_4)
	.align		4
.L_4:
        /*001c*/ 	.word	index@(_Z19kernel_merge_heightPfS_S_iif)
        /*0020*/ 	.word	0x00000040


	//----- nvinfo : EIATTR_FRAME_SIZE
	.align		4
.L_5:
        /*0024*/ 	.byte	0x04, 0x11
        /*0026*/ 	.short	(.L_7 - .L_6)
	.align		4
.L_6:
        /*0028*/ 	.word	index@($__internal_0_$__cuda_sm3x_div_rn_noftz_f32_slowpath)
        /*002c*/ 	.word	0x00000000


	//----- nvinfo : EIATTR_FRAME_SIZE
	.align		4
.L_7:
        /*0030*/ 	.byte	0x04, 0x11
        /*0032*/ 	.short	(.L_9 - .L_8)
	.align		4
.L_8:
        /*0034*/ 	.word	index@(_Z19kernel_merge_heightPfS_S_iif)
        /*0038*/ 	.word	0x00000000


	//----- nvinfo : EIATTR_MIN_STACK_SIZE
	.align		4
.L_9:
        /*003c*/ 	.byte	0x04, 0x12
        /*003e*/ 	.short	(.L_11 - .L_10)
	.align		4
.L_10:
        /*0040*/ 	.word	index@(_Z19kernel_merge_heightPfS_S_iif)
        /*0044*/ 	.word	0x00000000


	//----- nvinfo : EIATTR_MIN_STACK_SIZE
	.align		4
.L_11:
        /*0048*/ 	.byte	0x04, 0x12
        /*004a*/ 	.short	(.L_13 - .L_12)
	.align		4
.L_12:
        /*004c*/ 	.word	index@(_Z9addKernelPiPKiS1_)
        /*0050*/ 	.word	0x00000000
.L_13:


//--------------------- .nv.compat                --------------------------
	.section	.nv.compat,"",@"SHT_CUDA_COMPAT_INFO"
	.align	4
        /*0000*/ 	.byte	0x02, 0x09, 0x00, 0x00, 0x02, 0x02, 0x01, 0x00, 0x02, 0x05, 0x05, 0x00, 0x03, 0x07, 0x01, 0x01
        /*0010*/ 	.byte	0x02, 0x03, 0x00, 0x00, 0x02, 0x06, 0x01, 0x00, 0x04, 0x0b, 0x08, 0x00, 0x01, 0x00, 0x00, 0x00
        /*0020*/ 	.byte	0x00, 0x00, 0x00, 0x00


//--------------------- .nv.info._Z19kernel_merge_heightPfS_S_iif --------------------------
	.section	.nv.info._Z19kernel_merge_heightPfS_S_iif,"",@"SHT_CUDA_INFO"
	.sectionflags	@""
	.align	4


	//----- nvinfo : EIATTR_CUDA_API_VERSION
	.align		4
        /*0000*/ 	.byte	0x04, 0x37
        /*0002*/ 	.short	(.L_15 - .L_14)
.L_14:
        /*0004*/ 	.word	0x00000082


	//----- nvinfo : EIATTR_KPARAM_INFO
	.align		4
.L_15:
        /*0008*/ 	.byte	0x04, 0x17
        /*000a*/ 	.short	(.L_17 - .L_16)
.L_16:
        /*000c*/ 	.word	0x00000000
        /*0010*/ 	.short	0x0005
        /*0012*/ 	.short	0x0020
        /*0014*/ 	.byte	0x00, 0xf0, 0x11, 0x00


	//----- nvinfo : EIATTR_KPARAM_INFO
	.align		4
.L_17:
        /*0018*/ 	.byte	0x04, 0x17
        /*001a*/ 	.short	(.L_19 - .L_18)
.L_18:
        /*001c*/ 	.word	0x00000000
        /*0020*/ 	.short	0x0004
        /*0022*/ 	.short	0x001c
        /*0024*/ 	.byte	0x00, 0xf0, 0x11, 0x00


	//----- nvinfo : EIATTR_KPARAM_INFO
	.align		4
.L_19:
        /*0028*/ 	.byte	0x04, 0x17
        /*002a*/ 	.short	(.L_21 - .L_20)
.L_20:
        /*002c*/ 	.word	0x00000000
        /*0030*/ 	.short	0x0003
        /*0032*/ 	.short	0x0018
        /*0034*/ 	.byte	0x00, 0xf0, 0x11, 0x00


	//----- nvinfo : EIATTR_KPARAM_INFO
	.align		4
.L_21:
        /*0038*/ 	.byte	0x04, 0x17
        /*003a*/ 	.short	(.L_23 - .L_22)
.L_22:
        /*003c*/ 	.word	0x00000000
        /*0040*/ 	.short	0x0002
        /*0042*/ 	.short	0x0010
        /*0044*/ 	.byte	0x00, 0xf5, 0x21, 0x00


	//----- nvinfo : EIATTR_KPARAM_INFO
	.align		4
.L_23:
        /*0048*/ 	.byte	0x04, 0x17
        /*004a*/ 	.short	(.L_25 - .L_24)
.L_24:
        /*004c*/ 	.word	0x00000000
        /*0050*/ 	.short	0x0001
        /*0052*/ 	.short	0x0008
        /*0054*/ 	.byte	0x00, 0xf5, 0x21, 0x00


	//----- nvinfo : EIATTR_KPARAM_INFO
	.align		4
.L_25:
        /*0058*/ 	.byte	0x04, 0x17
        /*005a*/ 	.short	(.L_27 - .L_26)
.L_26:
        /*005c*/ 	.word	0x00000000
        /*0060*/ 	.short	0x0000
        /*0062*/ 	.short	0x0000
        /*0064*/ 	.byte	0x00, 0xf5, 0x21, 0x00


	//----- nvinfo : EIATTR_SPARSE_MMA_MASK
	.align		4
.L_27:
        /*0068*/ 	.byte	0x03, 0x50
        /*006a*/ 	.short	0x0000


	//----- nvinfo : EIATTR_MAXREG_COUNT
	.align		4
        /*006c*/ 	.byte	0x03, 0x1b
        /*006e*/ 	.short	0x00ff


	//----- nvinfo : EIATTR_EXTERNS
	.align		4
        /*0070*/ 	.byte	0x04, 0x0f
        /*0072*/ 	.short	(.L_29 - .L_28)


	//   ....[0]....
	.align		4
.L_28:
        /*0074*/ 	.word	index@(malloc)


	//   ....[1]....
	.align		4
        /*0078*/ 	.word	index@(free)


	//----- nvinfo : EIATTR_MERCURY_ISA_VERSION
	.align		4
.L_29:
        /*007c*/ 	.byte	0x03, 0x5f
        /*007e*/ 	.short	0x0101


	//----- nvinfo : EIATTR_VRC_CTA_INIT_COUNT
	.align		4
        /*0080*/ 	.byte	0x02, 0x4a
	.zero		1
	.zero		1


	//----- nvinfo : EIATTR_SYSCALL_OFFSETS
	.align		4
        /*0084*/ 	.byte	0x04, 0x46
        /*0086*/ 	.short	(.L_31 - .L_30)


	//   ....[0]....
.L_30:
        /*0088*/ 	.word	0x00000140


	//   ....[1]....
        /*008c*/ 	.word	0x000001f0


	//   ....[2]....
        /*0090*/ 	.word	0x00000290


	//   ....[3]....
        /*0094*/ 	.word	0x00000310


	//   ....[4]....
        /*0098*/ 	.word	0x000075c0


	//   ....[5]....
        /*009c*/ 	.word	0x00007610


	//   ....[6]....
        /*00a0*/ 	.word	0x00007660


	//   ....[7]....
        /*00a4*/ 	.word	0x000076b0


	//----- nvinfo : EIATTR_EXIT_INSTR_OFFSETS
	.align		4
.L_31:
        /*00a8*/ 	.byte	0x04, 0x1c
        /*00aa*/ 	.short	(.L_33 - .L_32)


	//   ....[0]....
.L_32:
        /*00ac*/ 	.word	0x000076c0


	//----- nvinfo : EIATTR_CRS_STACK_SIZE
	.align		4
.L_33:
        /*00b0*/ 	.byte	0x04, 0x1e
        /*00b2*/ 	.short	(.L_35 - .L_34)
.L_34:
        /*00b4*/ 	.word	0x00000000


	//----- nvinfo : EIATTR_CBANK_PARAM_SIZE
	.align		4
.L_35:
        /*00b8*/ 	.byte	0x03, 0x19
        /*00ba*/ 	.short	0x0024


	//----- nvinfo : EIATTR_PARAM_CBANK
	.align		4
        /*00bc*/ 	.byte	0x04, 0x0a
        /*00be*/ 	.short	(.L_37 - .L_36)
	.align		4
.L_36:
        /*00c0*/ 	.word	index@(.nv.constant0._Z19kernel_merge_heightPfS_S_iif)
        /*00c4*/ 	.short	0x0380
        /*00c6*/ 	.short	0x0024


	//----- nvinfo : EIATTR_SW_WAR
	.align		4
.L_37:
        /*00c8*/ 	.byte	0x04, 0x36
        /*00ca*/ 	.short	(.L_39 - .L_38)
.L_38:
        /*00cc*/ 	.word	0x00000008
.L_39:


//--------------------- .nv.info._Z9addKernelPiPKiS1_ --------------------------
	.section	.nv.info._Z9addKernelPiPKiS1_,"",@"SHT_CUDA_INFO"
	.sectionflags	@""
	.align	4


	//----- nvinfo : EIATTR_CUDA_API_VERSION
	.align		4
        /*0000*/ 	.byte	0x04, 0x37
        /*0002*/ 	.short	(.L_41 - .L_40)
.L_40:
        /*0004*/ 	.word	0x00000082


	//----- nvinfo : EIATTR_KPARAM_INFO
	.align		4
.L_41:
        /*0008*/ 	.byte	0x04, 0x17
        /*000a*/ 	.short	(.L_43 - .L_42)
.L_42:
        /*000c*/ 	.word	0x00000000
        /*0010*/ 	.short	0x0002
        /*0012*/ 	.short	0x0010
        /*0014*/ 	.byte	0x00, 0xf5, 0x21, 0x00


	//----- nvinfo : EIATTR_KPARAM_INFO
	.align		4
.L_43:
        /*0018*/ 	.byte	0x04, 0x17
        /*001a*/ 	.short	(.L_45 - .L_44)
.L_44:
        /*001c*/ 	.word	0x00000000
        /*0020*/ 	.short	0x0001
        /*0022*/ 	.short	0x0008
        /*0024*/ 	.byte	0x00, 0xf5, 0x21, 0x00


	//----- nvinfo : EIATTR_KPARAM_INFO
	.align		4
.L_45:
        /*0028*/ 	.byte	0x04, 0x17
        /*002a*/ 	.short	(.L_47 - .L_46)
.L_46:
        /*002c*/ 	.word	0x00000000
        /*0030*/ 	.short	0x0000
        /*0032*/ 	.short	0x0000
        /*0034*/ 	.byte	0x00, 0xf5, 0x21, 0x00


	//----- nvinfo : EIATTR_SPARSE_MMA_MASK
	.align		4
.L_47:
        /*0038*/ 	.byte	0x03, 0x50
        /*003a*/ 	.short	0x0000


	//----- nvinfo : EIATTR_MAXREG_COUNT
	.align		4
        /*003c*/ 	.byte	0x03, 0x1b
        /*003e*/ 	.short	0x00ff


	//----- nvinfo : EIATTR_MERCURY_ISA_VERSION
	.align		4
        /*0040*/ 	.byte	0x03, 0x5f
        /*0042*/ 	.short	0x0101


	//----- nvinfo : EIATTR_VRC_CTA_INIT_COUNT
	.align		4
        /*0044*/ 	.byte	0x02, 0x4a
	.zero		1
	.zero		1


	//----- nvinfo : EIATTR_EXIT_INSTR_OFFSETS
	.align		4
        /*0048*/ 	.byte	0x04, 0x1c
        /*004a*/ 	.short	(.L_49 - .L_48)


	//   ....[0]....
.L_48:
        /*004c*/ 	.word	0x000000d0


	//----- nvinfo : EIATTR_CBANK_PARAM_SIZE
	.align		4
.L_49:
        /*0050*/ 	.byte	0x03, 0x19
        /*0052*/ 	.short	0x0018


	//----- nvinfo : EIATTR_PARAM_CBANK
	.align		4
        /*0054*/ 	.byte	0x04, 0x0a
        /*0056*/ 	.short	(.L_51 - .L_50)
	.align		4
.L_50:
        /*0058*/ 	.word	index@(.nv.constant0._Z9addKernelPiPKiS1_)
        /*005c*/ 	.short	0x0380
        /*005e*/ 	.short	0x0018


	//----- nvinfo : EIATTR_SW_WAR
	.align		4
.L_51:
        /*0060*/ 	.byte	0x04, 0x36
        /*0062*/ 	.short	(.L_53 - .L_52)
.L_52:
        /*0064*/ 	.word	0x00000008
.L_53:


//--------------------- .nv.callgraph             --------------------------
	.section	.nv.callgraph,"",@"SHT_CUDA_CALLGRAPH"
	.align	4
	.sectionentsize	8
	.align		4
        /*0000*/ 	.word	0x00000000
	.align		4
        /*0004*/ 	.word	0xffffffff
	.align		4
        /*0008*/ 	.word	index@(_Z19kernel_merge_heightPfS_S_iif)
	.align		4
        /*000c*/ 	.word	index@(free)
	.align		4
        /*0010*/ 	.word	index@(_Z19kernel_merge_heightPfS_S_iif)
	.align		4
        /*0014*/ 	.word	index@(malloc)
	.align		4
        /*0018*/ 	.word	0x00000000
	.align		4
        /*001c*/ 	.word	0xfffffffe
	.align		4
        /*0020*/ 	.word	0x00000000
	.align		4
        /*0024*/ 	.word	0xfffffffd
	.align		4
        /*0028*/ 	.word	0x00000000
	.align		4
        /*002c*/ 	.word	0xfffffffc


//--------------------- .nv.constant4             --------------------------
	.section	.nv.constant4,"a",@progbits
	.align	8
	.align		8
.nv.constant4:
        /*0000*/ 	.dword	malloc
	.align		8
        /*0008*/ 	.dword	free


//--------------------- .text._Z19kernel_merge_heightPfS_S_iif --------------------------
	.section	.text._Z19kernel_merge_heightPfS_S_iif,"ax",@progbits
	.align	128
        .global         _Z19kernel_merge_heightPfS_S_iif
        .type           _Z19kernel_merge_heightPfS_S_iif,@function
        .size           _Z19kernel_merge_heightPfS_S_iif,(.L_x_131 - _Z19kernel_merge_heightPfS_S_iif)
        .other          _Z19kernel_merge_heightPfS_S_iif,@"STO_CUDA_ENTRY STV_DEFAULT"
_Z19kernel_merge_heightPfS_S_iif:
.text._Z19kernel_merge_heightPfS_S_iif:
[----:B------:R-:W0:Y:S01]  /*0000*/  LDC R1, c[0x0][0x37c] ;  /* 0x0000df00ff017b82 */ /* 0x000e220000000800 */
[----:B------:R-:W1:Y:S01]  /*0010*/  LDCU UR4, c[0x0][0x39c] ;  /* 0x00007380ff0477ac */ /* 0x000e620008000800 */
[----:B------:R-:W2:Y:S06]  /*0020*/  S2R R27, SR_TID.X ;  /* 0x00000000001b7919 */ /* 0x000eac0000002100 */
[----:B------:R-:W2:Y:S01]  /*0030*/  S2UR UR5, SR_CTAID.X ;  /* 0x00000000000579c3 */ /* 0x000ea20000002500 */
[----:B------:R-:W-:Y:S01]  /*0040*/  MOV R18, 0x0 ;  /* 0x0000000000127802 */ /* 0x000fe20000000f00 */
[----:B------:R-:W3:Y:S06]  /*0050*/  LDCU.64 UR36, c[0x0][0x358] ;  /* 0x00006b00ff2477ac */ /* 0x000eec0008000a00 */
[----:B------:R-:W2:Y:S01]  /*0060*/  LDC R0, c[0x0][0x360] ;  /* 0x0000d800ff007b82 */ /* 0x000ea20000000800 */
[----:B------:R-:W4:Y:S07]  /*0070*/  LDCU UR6, c[0x0][0x370] ;  /* 0x00006e00ff0677ac */ /* 0x000f2e0008000800 */
[----:B------:R0:W0:Y:S01]  /*0080*/  LDC.64 R6, c[0x4][R18] ;  /* 0x0100000012067b82 */ /* 0x0000220000000a00 */
[----:B-1----:R-:W-:-:S04]  /*0090*/  ULEA.HI UR4, UR4, UR4, URZ, 0x1 ;  /* 0x0000000404047291 */ /* 0x002fc8000f8f08ff */
[----:B------:R-:W-:-:S04]  /*00a0*/  USHF.R.S32.HI UR4, URZ, 0x1, UR4 ;  /* 0x00000001ff047899 */ /* 0x000fc80008011404 */
[----:B------:R-:W-:-:S06]  /*00b0*/  UIMAD.WIDE UR38, UR4, 0x4, URZ ;  /* 0x00000004042678a5 */ /* 0x000fcc000f8e02ff */
[----:B------:R-:W-:Y:S01]  /*00c0*/  IMAD.U32 R3, RZ, RZ, UR39 ;  /* 0x00000027ff037e24 */ /* 0x000fe2000f8e00ff */
[----:B------:R-:W-:Y:S01]  /*00d0*/  MOV R2, UR38 ;  /* 0x0000002600027c02 */ /* 0x000fe20008000f00 */
[----:B------:R-:W-:Y:S01]  /*00e0*/  IMAD.U32 R5, RZ, RZ, UR39 ;  /* 0x00000027ff057e24 */ /* 0x000fe2000f8e00ff */
[----:B------:R-:W-:Y:S01]  /*00f0*/  MOV R4, UR38 ;  /* 0x0000002600047c02 */ /* 0x000fe20008000f00 */
[C---:B--2---:R-:W-:Y:S01]  /*0100*/  IMAD R27, R0.reuse, UR5, R27 ;  /* 0x00000005001b7c24 */ /* 0x044fe2000f8e021b */
[----:B------:R-:W-:Y:S01]  /*0110*/  MOV R5, R3 ;  /* 0x0000000300057202 */ /* 0x000fe20000000f00 */
[----:B---34-:R-:W-:-:S07]  /*0120*/  IMAD R2, R0, UR6, RZ ;  /* 0x0000000600027c24 */ /* 0x018fce000f8e02ff */
[----:B------:R-:W-:-:S07]  /*0130*/  LEPC R20, `(.L_x_0) ;  /* 0x000000001014794e */ /* 0x000fce0000000000 */
[----:B0-----:R-:W-:Y:S05]  /*0140*/  CALL.ABS.NOINC R6 ;  /* 0x0000000006007343 */ /* 0x001fea0003c00000 */
.L_x_0:
[----:B------:R0:W1:Y:S01]  /*0150*/  LDC.64 R6, c[0x4][R18] ;  /* 0x0100000012067b82 */ /* 0x0000620000000a00 */
[----:B------:R-:W-:Y:S01]  /*0160*/  IMAD.U32 R8, RZ, RZ, UR38 ;  /* 0x00000026ff087e24 */ /* 0x000fe2000f8e00ff */
[----:B------:R-:W-:Y:S01]  /*0170*/  MOV R11, UR39 ;  /* 0x00000027000b7c02 */ /* 0x000fe20008000f00 */
[----:B------:R-:W-:Y:S01]  /*0180*/  IMAD.MOV.U32 R16, RZ, RZ, R4 ;  /* 0x000000ffff107224 */ /* 0x000fe200078e0004 */
[----:B------:R-:W-:Y:S01]  /*0190*/  MOV R17, R5 ;  /* 0x0000000500117202 */ /* 0x000fe20000000f00 */
[----:B------:R-:W-:Y:S01]  /*01a0*/  IMAD.U32 R10, RZ, RZ, UR38 ;  /* 0x00000026ff0a7e24 */ /* 0x000fe2000f8e00ff */
[----:B------:R-:W-:Y:S01]  /*01b0*/  MOV R9, UR39 ;  /* 0x0000002700097c02 */ /* 0x000fe20008000f00 */
[----:B------:R-:W-:Y:S01]  /*01c0*/  IMAD.MOV.U32 R4, RZ, RZ, R8 ;  /* 0x000000ffff047224 */ /* 0x000fe200078e0008 */
[----:B0-----:R-:W-:-:S07]  /*01d0*/  MOV R5, R11 ;  /* 0x0000000b00057202 */ /* 0x001fce0000000f00 */
[----:B------:R-:W-:-:S07]  /*01e0*/  LEPC R20, `(.L_x_1) ;  /* 0x000000001014794e */ /* 0x000fce0000000000 */
[----:B-1----:R-:W-:Y:S05]  /*01f0*/  CALL.ABS.NOINC R6 ;  /* 0x0000000006007343 */ /* 0x002fea0003c00000 */
.L_x_1:
[----:B------:R-:W0:Y:S01]  /*0200*/  LDC R26, c[0x0][0x39c] ;  /* 0x0000e700ff1a7b82 */ /* 0x000e220000000800 */
[----:B------:R-:W-:Y:S01]  /*0210*/  IMAD.MOV.U32 R24, RZ, RZ, R4 ;  /* 0x000000ffff187224 */ /* 0x000fe200078e0004 */
[----:B------:R-:W-:-:S06]  /*0220*/  MOV R25, R5 ;  /* 0x0000000500197202 */ /* 0x000fcc0000000f00 */
[----:B------:R1:W2:Y:S01]  /*0230*/  LDC.64 R8, c[0x4][R18] ;  /* 0x0100000012087b82 */ /* 0x0002a20000000a00 */
[----:B0-----:R-:W-:Y:S01]  /*0240*/  IMAD.WIDE R6, R26, 0x4, RZ ;  /* 0x000000041a067825 */ /* 0x001fe200078e02ff */
[----:B------:R-:W-:-:S03]  /*0250*/  SHF.R.S32.HI R26, RZ, 0x1f, R26 ;  /* 0x0000001fff1a7819 */ /* 0x000fc6000001141a */
[----:B------:R-:W-:Y:S01]  /*0260*/  IMAD.MOV.U32 R4, RZ, RZ, R6 ;  /* 0x000000ffff047224 */ /* 0x000fe200078e0006 */
[----:B-1----:R-:W-:-:S07]  /*0270*/  MOV R5, R7 ;  /* 0x0000000700057202 */ /* 0x002fce0000000f00 */
[----:B------:R-:W-:-:S07]  /*0280*/  LEPC R20, `(.L_x_2) ;  /* 0x000000001014794e */ /* 0x000fce0000000000 */
[----:B--2---:R-:W-:Y:S05]  /*0290*/  CALL.ABS.NOINC R8 ;  /* 0x0000000008007343 */ /* 0x004fea0003c00000 */
.L_x_2:
[----:B------:R-:W0:Y:S01]  /*02a0*/  LDCU UR4, c[0x0][0x39c] ;  /* 0x00007380ff0477ac */ /* 0x000e220008000800 */
[----:B------:R1:W2:Y:S01]  /*02b0*/  LDC.64 R6, c[0x4][R18] ;  /* 0x0100000012067b82 */ /* 0x0002a20000000a00 */
[----:B------:R-:W-:Y:S02]  /*02c0*/  MOV R19, R5 ;  /* 0x0000000500137202 */ /* 0x000fe40000000f00 */
[----:B------:R-:W-:Y:S01]  /*02d0*/  MOV R5, R26 ;  /* 0x0000001a00057202 */ /* 0x000fe20000000f00 */
[----:B-1----:R-:W-:Y:S02]  /*02e0*/  IMAD.MOV.U32 R18, RZ, RZ, R4 ;  /* 0x000000ffff127224 */ /* 0x002fe400078e0004 */
[----:B0-----:R-:W-:-:S07]  /*02f0*/  IMAD.U32 R4, RZ, RZ, UR4 ;  /* 0x00000004ff047e24 */ /* 0x001fce000f8e00ff */
[----:B------:R-:W-:-:S07]  /*0300*/  LEPC R20, `(.L_x_3) ;  /* 0x000000001014794e */ /* 0x000fce0000000000 */
[----:B--2---:R-:W-:Y:S05]  /*0310*/  CALL.ABS.NOINC R6 ;  /* 0x0000000006007343 */ /* 0x004fea0003c00000 */
.L_x_3:
[----:B------:R-:W0:Y:S01]  /*0320*/  LDC R10, c[0x0][0x39c] ;  /* 0x0000e700ff0a7b82 */ /* 0x000e220000000800 */
[----:B------:R-:W-:Y:S01]  /*0330*/  IMAD.MOV.U32 R22, RZ, RZ, R4 ;  /* 0x000000ffff167224 */ /* 0x000fe200078e0004 */
[----:B------:R-:W-:Y:S02]  /*0340*/  MOV R23, R5 ;  /* 0x0000000500177202 */ /* 0x000fe40000000f00 */
[----:B0-----:R-:W-:-:S13]  /*0350*/  ISETP.NE.AND P0, PT, R10, RZ, PT ;  /* 0x000000ff0a00720c */ /* 0x001fda0003f05270 */
[----:B------:R-:W-:Y:S05]  /*0360*/  @!P0 BRA `(.L_x_4) ;  /* 0x0000000000c88947 */ /* 0x000fea0003800000 */
[----:B------:R-:W-:Y:S01]  /*0370*/  ISETP.GT.U32.AND P0, PT, R10, RZ, PT ;  /* 0x000000ff0a00720c */ /* 0x000fe20003f04070 */
[----:B------:R-:W-:Y:S02]  /*0380*/  IMAD.MOV.U32 R7, RZ, RZ, RZ ;  /* 0x000000ffff077224 */ /* 0x000fe400078e00ff */
[----:B------:R-:W-:Y:S01]  /*0390*/  HFMA2 R9, -RZ, RZ, 0, 0 ;  /* 0x00000000ff097431 */ /* 0x000fe200000001ff */
[----:B------:R-:W-:-:S13]  /*03a0*/  ISETP.GT.U32.AND.EX P0, PT, R26, RZ, PT, P0 ;  /* 0x000000ff1a00720c */ /* 0x000fda0003f04100 */
[----:B------:R-:W-:Y:S01]  /*03b0*/  @!P0 IADD3 R4, P1, PT, R7, R22, RZ ;  /* 0x0000001607048210 */ /* 0x000fe20007f3e0ff */
[----:B------:R-:W-:-:S03]  /*03c0*/  @!P0 IMAD.MOV.U32 R7, RZ, RZ, 0x1 ;  /* 0x00000001ff078424 */ /* 0x000fc600078e00ff */
[----:B------:R-:W-:Y:S01]  /*03d0*/  @!P0 IADD3.X R5, PT, PT, R9, R23, RZ, P1, !PT ;  /* 0x0000001709058210 */ /* 0x000fe20000ffe4ff */
[----:B------:R-:W-:Y:S01]  /*03e0*/  @!P0 IMAD.MOV.U32 R9, RZ, RZ, RZ ;  /* 0x000000ffff098224 */ /* 0x000fe200078e00ff */
[----:B------:R-:W-:Y:S02]  /*03f0*/  IADD3 R0, P3, PT, -R7, R10, RZ ;  /* 0x0000000a07007210 */ /* 0x000fe40007f7e1ff */
[----:B------:R-:W-:Y:S01]  /*0400*/  ISETP.GT.U32.AND P2, PT, R10, R7, PT ;  /* 0x000000070a00720c */ /* 0x000fe20003f44070 */
[----:B------:R0:W-:Y:S01]  /*0410*/  @!P0 ST.E.U8 desc[UR36][R4.64], RZ ;  /* 0x000000ff04008985 */ /* 0x0001e2000c101124 */
[----:B------:R-:W-:Y:S02]  /*0420*/  ISETP.LE.U32.AND P1, PT, R0, 0x3, PT ;  /* 0x000000030000780c */ /* 0x000fe40003f23070 */
[CC--:B------:R-:W-:Y:S02]  /*0430*/  ISETP.GT.U32.AND.EX P2, PT, R26.reuse, R9.reuse, PT, P2 ;  /* 0x000000091a00720c */ /* 0x0c0fe40003f44120 */
[----:B------:R-:W-:-:S04]  /*0440*/  IADD3.X R0, PT, PT, R26, ~R9, RZ, P3, !PT ;  /* 0x800000091a007210 */ /* 0x000fc80001ffe4ff */
[----:B------:R-:W-:-:S13]  /*0450*/  ISETP.LE.U32.OR.EX P1, PT, R0, RZ, !P2, P1 ;  /* 0x000000ff0000720c */ /* 0x000fda0005723510 */
[----:B0-----:R-:W-:Y:S05]  /*0460*/  @P1 BRA `(.L_x_5) ;  /* 0x0000000000401947 */ /* 0x001fea0003800000 */
[----:B------:R-:W-:Y:S01]  /*0470*/  IADD3 R0, P1, PT, R10, -0x3, RZ ;  /* 0xfffffffd0a007810 */ /* 0x000fe20007f3e0ff */
[----:B------:R-:W-:Y:S01]  /*0480*/  BSSY.RECONVERGENT B0, `(.L_x_5) ;  /* 0x000000e000007945 */ /* 0x000fe20003800200 */
[----:B------:R-:W-:Y:S02]  /*0490*/  PLOP3.LUT P0, PT, PT, PT, PT, 0x8, 0x80 ;  /* 0x000000000080781c */ /* 0x000fe40003f0e170 */
[----:B------:R-:W-:-:S11]  /*04a0*/  IADD3.X R3, PT, PT, R26, -0x1, RZ, P1, !PT ;  /* 0xffffffff1a037810 */ /* 0x000fd60000ffe4ff */
.L_x_6:
[C---:B0-----:R-:W-:Y:S02]  /*04b0*/  IADD3 R4, P1, PT, R7.reuse, R22, RZ ;  /* 0x0000001607047210 */ /* 0x041fe40007f3e0ff */
[----:B------:R-:W-:-:S03]  /*04c0*/  IADD3 R7, P2, PT, R7, 0x4, RZ ;  /* 0x0000000407077810 */ /* 0x000fc60007f5e0ff */
[----:B------:R-:W-:Y:S01]  /*04d0*/  IMAD.X R5, R9, 0x1, R23, P1 ;  /* 0x0000000109057824 */ /* 0x000fe200008e0617 */
[----:B------:R-:W-:Y:S02]  /*04e0*/  ISETP.GE.U32.AND P1, PT, R7, R0, PT ;  /* 0x000000000700720c */ /* 0x000fe40003f26070 */
[----:B------:R-:W-:Y:S02]  /*04f0*/  IADD3.X R9, PT, PT, RZ, R9, RZ, P2, !PT ;  /* 0x00000009ff097210 */ /* 0x000fe400017fe4ff */
[----:B------:R0:W-:Y:S02]  /*0500*/  ST.E.U8 desc[UR36][R4.64], RZ ;  /* 0x000000ff04007985 */ /* 0x0001e4000c101124 */
[----:B------:R-:W-:Y:S02]  /*0510*/  ISETP.GE.U32.AND.EX P1, PT, R9, R3, PT, P1 ;  /* 0x000000030900720c */ /* 0x000fe40003f26110 */
[----:B------:R0:W-:Y:S04]  /*0520*/  ST.E.U8 desc[UR36][R4.64+0x1], RZ ;  /* 0x000001ff04007985 */ /* 0x0001e8000c101124 */
[----:B------:R0:W-:Y:S04]  /*0530*/  ST.E.U8 desc[UR36][R4.64+0x2], RZ ;  /* 0x000002ff04007985 */ /* 0x0001e8000c101124 */
[----:B------:R0:W-:Y:S03]  /*0540*/  ST.E.U8 desc[UR36][R4.64+0x3], RZ ;  /* 0x000003ff04007985 */ /* 0x0001e6000c101124 */
[----:B------:R-:W-:Y:S05]  /*0550*/  @!P1 BRA `(.L_x_6) ;  /* 0xfffffffc00d49947 */ /* 0x000fea000383ffff */
[----:B------:R-:W-:Y:S05]  /*0560*/  BSYNC.RECONVERGENT B0 ;  /* 0x0000000000007941 */ /* 0x000fea0003800200 */
.L_x_5:
[----:B------:R-:W-:Y:S02]  /*0570*/  IADD3 R0, P3, PT, -R7, R10, RZ ;  /* 0x0000000a07007210 */ /* 0x000fe40007f7e1ff */
[----:B------:R-:W-:Y:S02]  /*0580*/  ISETP.GT.U32.AND P2, PT, R10, R7, PT ;  /* 0x000000070a00720c */ /* 0x000fe40003f44070 */
[----:B------:R-:W-:Y:S01]  /*0590*/  ISETP.LE.U32.AND P1, PT, R0, 0x1, PT ;  /* 0x000000010000780c */ /* 0x000fe20003f23070 */
[C---:B------:R-:W-:Y:S01]  /*05a0*/  IMAD.X R0, R26.reuse, 0x1, ~R9, P3 ;  /* 0x000000011a007824 */ /* 0x040fe200018e0e09 */
[----:B------:R-:W-:-:S04]  /*05b0*/  ISETP.GT.U32.AND.EX P2, PT, R26, R9, PT, P2 ;  /* 0x000000091a00720c */ /* 0x000fc80003f44120 */
[----:B------:R-:W-:-:S13]  /*05c0*/  ISETP.LE.U32.OR.EX P1, PT, R0, RZ, !P2, P1 ;  /* 0x000000ff0000720c */ /* 0x000fda0005723510 */
[C---:B------:R-:W-:Y:S02]  /*05d0*/  @!P1 IADD3 R12, P3, PT, R7.reuse, R22, RZ ;  /* 0x00000016070c9210 */ /* 0x040fe40007f7e0ff */
[----:B------:R-:W-:Y:S02]  /*05e0*/  @!P1 IADD3 R7, P2, PT, R7, 0x2, RZ ;  /* 0x0000000207079810 */ /* 0x000fe40007f5e0ff */
[----:B------:R-:W-:Y:S02]  /*05f0*/  @!P1 IADD3.X R13, PT, PT, R9, R23, RZ, P3, !PT ;  /* 0x00000017090d9210 */ /* 0x000fe40001ffe4ff */
[----:B------:R-:W-:Y:S01]  /*0600*/  @!P1 PLOP3.LUT P0, PT, PT, PT, PT, 0x8, 0x80 ;  /* 0x000000000080981c */ /* 0x000fe20003f0e170 */
[----:B------:R-:W-:Y:S01]  /*0610*/  @!P1 IMAD.X R9, RZ, RZ, R9, P2 ;  /* 0x000000ffff099224 */ /* 0x000fe200010e0609 */
[----:B------:R-:W-:Y:S01]  /*0620*/  ISETP.LT.U32.AND P2, PT, R7, R10, PT ;  /* 0x0000000a0700720c */ /* 0x000fe20003f41070 */
[----:B------:R1:W-:Y:S03]  /*0630*/  @!P1 ST.E.U8 desc[UR36][R12.64], RZ ;  /* 0x000000ff0c009985 */ /* 0x0003e6000c101124 */
[----:B------:R-:W-:Y:S01]  /*0640*/  ISETP.LT.U32.OR.EX P0, PT, R9, R26, P0, P2 ;  /* 0x0000001a0900720c */ /* 0x000fe20000701520 */
[----:B------:R1:W-:-:S12]  /*0650*/  @!P1 ST.E.U8 desc[UR36][R12.64+0x1], RZ ;  /* 0x000001ff0c009985 */ /* 0x0003d8000c101124 */
[----:B0-----:R-:W-:-:S04]  /*0660*/  @P0 IADD3 R4, P2, PT, R7, R22, RZ ;  /* 0x0000001607040210 */ /* 0x001fc80007f5e0ff */
[----:B------:R-:W-:-:S05]  /*0670*/  @P0 IADD3.X R5, PT, PT, R9, R23, RZ, P2, !PT ;  /* 0x0000001709050210 */ /* 0x000fca00017fe4ff */
[----:B------:R1:W-:Y:S04]  /*0680*/  @P0 ST.E.U8 desc[UR36][R4.64], RZ ;  /* 0x000000ff04000985 */ /* 0x0003e8000c101124 */
.L_x_4:
[----:B------:R-:W0:Y:S01]  /*0690*/  LDCU UR4, c[0x0][0x398] ;  /* 0x00007300ff0477ac */ /* 0x000e220008000800 */
[----:B------:R-:W-:Y:S01]  /*06a0*/  BSSY.RECONVERGENT B0, `(.L_x_7) ;  /* 0x00006ec000007945 */ /* 0x000fe20003800200 */
[----:B0-----:R-:W-:-:S13]  /*06b0*/  ISETP.GE.AND P0, PT, R27, UR4, PT ;  /* 0x000000041b007c0c */ /* 0x001fda000bf06270 */
[----:B------:R-:W-:Y:S05]  /*06c0*/  @P0 BRA `(.L_x_8) ;  /* 0x0000006c00a40947 */ /* 0x000fea0003800000 */
[C---:B------:R-:W-:Y:S01]  /*06d0*/  ISETP.GE.AND P0, PT, R10.reuse, 0x1, PT ;  /* 0x000000010a00780c */ /* 0x040fe20003f06270 */
[----:B------:R-:W-:-:S05]  /*06e0*/  VIADD R7, R10, 0xffffffff ;  /* 0xffffffff0a077836 */ /* 0x000fca0000000000 */
[----:B------:R-:W-:Y:S02]  /*06f0*/  SHF.R.S32.HI R3, RZ, 0x1f, R7 ;  /* 0x0000001fff037819 */ /* 0x000fe40000011407 */
[----:B------:R-:W-:-:S04]  /*0700*/  IADD3 R38, P1, PT, R7, R22, RZ ;  /* 0x0000001607267210 */ /* 0x000fc80007f3e0ff */
[----:B------:R-:W-:Y:S01]  /*0710*/  IADD3.X R39, PT, PT, R3, R23, RZ, P1, !PT ;  /* 0x0000001703277210 */ /* 0x000fe20000ffe4ff */
[----:B------:R-:W-:Y:S08]  /*0720*/  @!P0 BRA `(.L_x_9) ;  /* 0x00000054008c8947 */ /* 0x000ff00003800000 */
[----:B------:R-:W-:-:S13]  /*0730*/  ISETP.NE.AND P0, PT, R10, 0x1, PT ;  /* 0x000000010a00780c */ /* 0x000fda0003f05270 */
[----:B------:R-:W-:Y:S05]  /*0740*/  @!P0 BRA `(.L_x_10) ;  /* 0x0000003800708947 */ /* 0x000fea0003800000 */
[C---:B-1----:R-:W-:Y:S01]  /*0750*/  LOP3.LUT R12, R7.reuse, 0x7, RZ, 0xc0, !PT ;  /* 0x00000007070c7812 */ /* 0x042fe200078ec0ff */
[C---:B------:R-:W-:Y:S01]  /*0760*/  VIADD R9, R10.reuse, 0xfffffffe ;  /* 0xfffffffe0a097836 */ /* 0x040fe20000000000 */
[C---:B------:R-:W-:Y:S02]  /*0770*/  LOP3.LUT R8, R10.reuse, 0x7, RZ, 0xc0, !PT ;  /* 0x000000070a087812 */ /* 0x040fe400078ec0ff */
[----:B------:R-:W-:Y:S02]  /*0780*/  LOP3.LUT R10, R10, 0x7ffffff8, RZ, 0xc0, !PT ;  /* 0x7ffffff80a0a7812 */ /* 0x000fe400078ec0ff */
[----:B------:R-:W-:Y:S02]  /*0790*/  LOP3.LUT R11, R7, 0x3, RZ, 0xc0, !PT ;  /* 0x00000003070b7812 */ /* 0x000fe400078ec0ff */
[----:B------:R-:W-:-:S07]  /*07a0*/  IADD3 R12, PT, PT, R12, -0x1, RZ ;  /* 0xffffffff0c0c7810 */ /* 0x000fce0007ffe0ff */
.L_x_55:
[----:B0-----:R-:W0:Y:S01]  /*07b0*/  LDCU UR4, c[0x0][0x39c] ;  /* 0x00007380ff0477ac */ /* 0x001e220008000800 */
[----:B-1----:R-:W1:Y:S01]  /*07c0*/  LDC.64 R36, c[0x0][0x380] ;  /* 0x0000e000ff247b82 */ /* 0x002e620000000a00 */
[----:B------:R-:W-:-:S07]  /*07d0*/  IMAD.MOV.U32 R3, RZ, RZ, RZ ;  /* 0x000000ffff037224 */ /* 0x000fce00078e00ff */
[----:B--2---:R-:W2:Y:S08]  /*07e0*/  LDC.64 R34, c[0x0][0x388] ;  /* 0x0000e200ff227b82 */ /* 0x004eb00000000a00 */
[----:B---3--:R-:W3:Y:S01]  /*07f0*/  LDC.64 R32, c[0x0][0x390] ;  /* 0x0000e400ff207b82 */ /* 0x008ee20000000a00 */
[----:B0-----:R-:W-:Y:S02]  /*0800*/  UISETP.GE.U32.AND UP0, UPT, UR4, 0x8, UPT ;  /* 0x000000080400788c */ /* 0x001fe4000bf06070 */
[----:B------:R-:W-:-:S05]  /*0810*/  IMAD R21, R27, UR4, RZ ;  /* 0x000000041b157c24 */ /* 0x000fca000f8e02ff */
[----:B------:R-:W-:Y:S01]  /*0820*/  SHF.R.S32.HI R0, RZ, 0x1f, R21 ;  /* 0x0000001fff007819 */ /* 0x000fe20000011415 */
[----:B-1----:R-:W-:-:S04]  /*0830*/  IMAD.WIDE R36, R21, 0x4, R36 ;  /* 0x0000000415247825 */ /* 0x002fc800078e0224 */
[----:B--2---:R-:W-:-:S04]  /*0840*/  IMAD.WIDE R34, R21, 0x4, R34 ;  /* 0x0000000415227825 */ /* 0x004fc800078e0222 */
[----:B---3--:R-:W-:Y:S01]  /*0850*/  IMAD.WIDE R32, R21, 0x4, R32 ;  /* 0x0000000415207825 */ /* 0x008fe200078e0220 */
[----:B----4-:R-:W-:Y:S06]  /*0860*/  BRA.U !UP0, `(.L_x_11) ;  /* 0x0000000508bc7547 */ /* 0x010fec000b800000 */
[----:B------:R-:W-:Y:S01]  /*0870*/  BSSY.RECONVERGENT B1, `(.L_x_12) ;  /* 0x000006d000017945 */ /* 0x000fe20003800200 */
[----:B------:R-:W-:-:S07]  /*0880*/  MOV R3, RZ ;  /* 0x000000ff00037202 */ /* 0x000fce0000000f00 */
.L_x_13:
[C---:B------:R-:W-:Y:S01]  /*0890*/  IMAD.WIDE.U32 R14, R3.reuse, 0x4, R36 ;  /* 0x00000004030e7825 */ /* 0x040fe200078e0024 */
[----:B------:R-:W0:Y:S03]  /*08a0*/  LDCU UR4, c[0x0][0x3a0] ;  /* 0x00007400ff0477ac */ /* 0x000e260008000800 */
[C---:B------:R-:W-:Y:S01]  /*08b0*/  IMAD.WIDE.U32 R4, R3.reuse, 0x4, R34 ;  /* 0x0000000403047825 */ /* 0x040fe200078e0022 */
[----:B------:R-:W2:Y:S04]  /*08c0*/  LDG.E R6, desc[UR36][R14.64] ;  /* 0x000000240e067981 */ /* 0x000ea8000c1e1900 */
[----:B------:R-:W2:Y:S01]  /*08d0*/  LDG.E R13, desc[UR36][R4.64] ;  /* 0x00000024040d7981 */ /* 0x000ea2000c1e1900 */
[----:B------:R-:W-:-:S04]  /*08e0*/  IMAD.WIDE.U32 R28, R3, 0x4, R18 ;  /* 0x00000004031c7825 */ /* 0x000fc800078e0012 */
[----:B------:R-:W-:-:S04]  /*08f0*/  IMAD.WIDE.U32 R30, R3, 0x4, R32 ;  /* 0x00000004031e7825 */ /* 0x000fc800078e0020 */
[----:B--2---:R-:W-:-:S04]  /*0900*/  FADD R6, R6, R13 ;  /* 0x0000000d06067221 */ /* 0x004fc80000000000 */
[----:B------:R-:W-:-:S05]  /*0910*/  FMUL R13, R6, 0.5 ;  /* 0x3f000000060d7820 */ /* 0x000fca0000400000 */
[----:B------:R-:W-:Y:S04]  /*0920*/  ST.E desc[UR36][R28.64], R13 ;  /* 0x0000000d1c007985 */ /* 0x000fe8000c101924 */
[----:B------:R1:W-:Y:S04]  /*0930*/  STG.E desc[UR36][R30.64], R13 ;  /* 0x0000000d1e007986 */ /* 0x0003e8000c101924 */
[----:B------:R-:W2:Y:S04]  /*0940*/  LDG.E R6, desc[UR36][R14.64] ;  /* 0x000000240e067981 */ /* 0x000ea8000c1e1900 */
[----:B------:R-:W2:Y:S01]  /*0950*/  LDG.E R41, desc[UR36][R4.64] ;  /* 0x0000002404297981 */ /* 0x000ea2000c1e1900 */
[----:B------:R-:W-:Y:S01]  /*0960*/  IADD3 R40, P1, PT, R3, R22, RZ ;  /* 0x0000001603287210 */ /* 0x000fe20007f3e0ff */
[----:B------:R-:W-:-:S02]  /*0970*/  IMAD.MOV.U32 R20, RZ, RZ, 0x1 ;  /* 0x00000001ff147424 */ /* 0x000fc400078e00ff */
[----:B--2---:R-:W-:Y:S01]  /*0980*/  FADD R6, R6, -R41 ;  /* 0x8000002906067221 */ /* 0x004fe20000000000 */
[----:B------:R-:W-:-:S04]  /*0990*/  IADD3.X R41, PT, PT, RZ, R23, RZ, P1, !PT ;  /* 0x00000017ff297210 */ /* 0x000fc80000ffe4ff */
[----:B0-----:R-:W-:-:S04]  /*09a0*/  FSETP.GT.AND P0, PT, |R6|, UR4, PT ;  /* 0x0000000406007c0b */ /* 0x001fc8000bf04200 */
[----:B------:R-:W-:-:S13]  /*09b0*/  FSETP.NUM.AND P0, PT, |R6|, |R6|, !P0 ;  /* 0x400000060600720b */ /* 0x000fda0004707200 */
[----:B------:R-:W-:Y:S04]  /*09c0*/  @!P0 ST.E.U8 desc[UR36][R40.64], R20 ;  /* 0x0000001428008985 */ /* 0x000fe8000c101124 */
[----:B------:R-:W2:Y:S04]  /*09d0*/  LDG.E R6, desc[UR36][R14.64+0x4] ;  /* 0x000004240e067981 */ /* 0x000ea8000c1e1900 */
[----:B-1----:R-:W2:Y:S02]  /*09e0*/  LDG.E R13, desc[UR36][R4.64+0x4] ;  /* 0x00000424040d7981 */ /* 0x002ea4000c1e1900 */
[----:B--2---:R-:W-:-:S04]  /*09f0*/  FADD R6, R6, R13 ;  /* 0x0000000d06067221 */ /* 0x004fc80000000000 */
[----:B------:R-:W-:-:S05]  /*0a00*/  FMUL R13, R6, 0.5 ;  /* 0x3f000000060d7820 */ /* 0x000fca0000400000 */
[----:B------:R-:W-:Y:S04]  /*0a10*/  ST.E desc[UR36][R28.64+0x4], R13 ;  /* 0x0000040d1c007985 */ /* 0x000fe8000c101924 */
[----:B------:R0:W-:Y:S04]  /*0a20*/  STG.E desc[UR36][R30.64+0x4], R13 ;  /* 0x0000040d1e007986 */ /* 0x0001e8000c101924 */
[----:B------:R-:W2:Y:S04]  /*0a30*/  LDG.E R6, desc[UR36][R14.64+0x4] ;  /* 0x000004240e067981 */ /* 0x000ea8000c1e1900 */
[----:B------:R-:W2:Y:S02]  /*0a40*/  LDG.E R43, desc[UR36][R4.64+0x4] ;  /* 0x00000424042b7981 */ /* 0x000ea4000c1e1900 */
[----:B--2---:R-:W-:-:S05]  /*0a50*/  FADD R6, R6, -R43 ;  /* 0x8000002b06067221 */ /* 0x004fca0000000000 */
[----:B------:R-:W-:-:S04]  /*0a60*/  FSETP.GT.AND P0, PT, |R6|, UR4, PT ;  /* 0x0000000406007c0b */ /* 0x000fc8000bf04200 */
[----:B------:R-:W-:-:S13]  /*0a70*/  FSETP.NUM.AND P0, PT, |R6|, |R6|, !P0 ;  /* 0x400000060600720b */ /* 0x000fda0004707200 */
[----:B------:R-:W-:Y:S04]  /*0a80*/  @!P0 ST.E.U8 desc[UR36][R40.64+0x1], R20 ;  /* 0x0000011428008985 */ /* 0x000fe8000c101124 */
[----:B------:R-:W2:Y:S04]  /*0a90*/  LDG.E R6, desc[UR36][R14.64+0x8] ;  /* 0x000008240e067981 */ /* 0x000ea8000c1e1900 */
[----:B------:R-:W2:Y:S02]  /*0aa0*/  LDG.E R43, desc[UR36][R4.64+0x8] ;  /* 0x00000824042b7981 */ /* 0x000ea4000c1e1900 */
[----:B--2---:R-:W-:-:S04]  /*0ab0*/  FADD R6, R6, R43 ;  /* 0x0000002b06067221 */ /* 0x004fc80000000000 */
[----:B0-----:R-:W-:-:S05]  /*0ac0*/  FMUL R13, R6, 0.5 ;  /* 0x3f000000060d7820 */ /* 0x001fca0000400000 */
        /* <DEDUP_REMOVED lines=55> */
[----:B------:R1:W-:Y:S04]  /*0e40*/  @!P0 ST.E.U8 desc[UR36][R40.64+0x6], R20 ;  /* 0x0000061428008985 */ /* 0x0003e8000c101124 */
[----:B------:R-:W2:Y:S04]  /*0e50*/  LDG.E R6, desc[UR36][R14.64+0x1c] ;  /* 0x00001c240e067981 */ /* 0x000ea8000c1e1900 */
[----:B------:R-:W2:Y:S02]  /*0e60*/  LDG.E R43, desc[UR36][R4.64+0x1c] ;  /* 0x00001c24042b7981 */ /* 0x000ea4000c1e1900 */
[----:B--2---:R-:W-:-:S04]  /*0e70*/  FADD R6, R6, R43 ;  /* 0x0000002b06067221 */ /* 0x004fc80000000000 */
[----:B0-----:R-:W-:-:S05]  /*0e80*/  FMUL R13, R6, 0.5 ;  /* 0x3f000000060d7820 */ /* 0x001fca0000400000 */
[----:B------:R1:W-:Y:S04]  /*0e90*/  ST.E desc[UR36][R28.64+0x1c], R13 ;  /* 0x00001c0d1c007985 */ /* 0x0003e8000c101924 */
[----:B------:R1:W-:Y:S04]  /*0ea0*/  STG.E desc[UR36][R30.64+0x1c], R13 ;  /* 0x00001c0d1e007986 */ /* 0x0003e8000c101924 */
[----:B------:R-:W2:Y:S04]  /*0eb0*/  LDG.E R6, desc[UR36][R14.64+0x1c] ;  /* 0x00001c240e067981 */ /* 0x000ea8000c1e1900 */
[----:B------:R-:W2:Y:S01]  /*0ec0*/  LDG.E R43, desc[UR36][R4.64+0x1c] ;  /* 0x00001c24042b7981 */ /* 0x000ea2000c1e1900 */
[----:B------:R-:W-:-:S02]  /*0ed0*/  VIADD R3, R3, 0x8 ;  /* 0x0000000803037836 */ /* 0x000fc40000000000 */
[----:B--2---:R-:W-:-:S05]  /*0ee0*/  FADD R6, R6, -R43 ;  /* 0x8000002b06067221 */ /* 0x004fca0000000000 */
[----:B------:R-:W-:-:S04]  /*0ef0*/  FSETP.GT.AND P0, PT, |R6|, UR4, PT ;  /* 0x0000000406007c0b */ /* 0x000fc8000bf04200 */
[----:B------:R-:W-:-:S13]  /*0f00*/  FSETP.NUM.AND P0, PT, |R6|, |R6|, !P0 ;  /* 0x400000060600720b */ /* 0x000fda0004707200 */
[----:B------:R1:W-:Y:S01]  /*0f10*/  @!P0 ST.E.U8 desc[UR36][R40.64+0x7], R20 ;  /* 0x0000071428008985 */ /* 0x0003e2000c101124 */
[----:B------:R-:W-:-:S13]  /*0f20*/  ISETP.NE.AND P0, PT, R3, R10, PT ;  /* 0x0000000a0300720c */ /* 0x000fda0003f05270 */
[----:B-1----:R-:W-:Y:S05]  /*0f30*/  @P0 BRA `(.L_x_13) ;  /* 0xfffffff800540947 */ /* 0x002fea000383ffff */
[----:B------:R-:W-:Y:S05]  /*0f40*/  BSYNC.RECONVERGENT B1 ;  /* 0x0000000000017941 */ /* 0x000fea0003800200 */
.L_x_12:
[----:B------:R-:W-:-:S07]  /*0f50*/  MOV R3, R10 ;  /* 0x0000000a00037202 */ /* 0x000fce0000000f00 */
.L_x_11:
[----:B------:R-:W-:-:S13]  /*0f60*/  ISETP.NE.AND P0, PT, R8, RZ, PT ;  /* 0x000000ff0800720c */ /* 0x000fda0003f05270 */
[----:B------:R-:W-:Y:S05]  /*0f70*/  @!P0 BRA `(.L_x_14) ;  /* 0x0000000400e48947 */ /* 0x000fea0003800000 */
[----:B------:R-:W0:Y:S01]  /*0f80*/  LDCU UR4, c[0x0][0x39c] ;  /* 0x00007380ff0477ac */ /* 0x000e220008000800 */
[----:B------:R-:W-:-:S05]  /*0f90*/  VIADD R4, R8, 0xffffffff ;  /* 0xffffffff08047836 */ /* 0x000fca0000000000 */
[----:B------:R-:W-:Y:S01]  /*0fa0*/  ISETP.GE.U32.AND P0, PT, R4, 0x3, PT ;  /* 0x000000030400780c */ /* 0x000fe20003f06070 */
[----:B0-----:R-:W-:-:S12]  /*0fb0*/  ULOP3.LUT UP0, UR5, UR4, 0x3, URZ, 0xc0, !UPT ;  /* 0x0000000304057892 */ /* 0x001fd8000f80c0ff */
[----:B------:R-:W-:Y:S05]  /*0fc0*/  @!P0 BRA `(.L_x_15) ;  /* 0x0000000000e48947 */ /* 0x000fea0003800000 */
        /* <DEDUP_REMOVED lines=14> */
[----:B------:R-:W-:-:S02]  /*10b0*/  HFMA2 R20, -RZ, RZ, 0, 5.9604644775390625e-08 ;  /* 0x00000001ff147431 */ /* 0x000fc400000001ff */
[----:B--2---:R-:W-:Y:S02]  /*10c0*/  FADD R6, R6, -R41 ;  /* 0x8000002906067221 */ /* 0x004fe40000000000 */
[----:B------:R-:W-:-:S03]  /*10d0*/  IMAD.X R41, RZ, RZ, R23, P1 ;  /* 0x000000ffff297224 */ /* 0x000fc600008e0617 */
        /* <DEDUP_REMOVED lines=35> */
[----:B------:R-:W-:Y:S01]  /*1310*/  IADD3 R3, PT, PT, R3, 0x4, RZ ;  /* 0x0000000403037810 */ /* 0x000fe20007ffe0ff */
[----:B--2---:R-:W-:-:S05]  /*1320*/  FADD R6, R6, -R43 ;  /* 0x8000002b06067221 */ /* 0x004fca0000000000 */
[----:B------:R-:W-:-:S04]  /*1330*/  FSETP.GT.AND P0, PT, |R6|, UR6, PT ;  /* 0x0000000606007c0b */ /* 0x000fc8000bf04200 */
[----:B------:R-:W-:-:S13]  /*1340*/  FSETP.NUM.AND P0, PT, |R6|, |R6|, !P0 ;  /* 0x400000060600720b */ /* 0x000fda0004707200 */
[----:B------:R1:W-:Y:S02]  /*1350*/  @!P0 ST.E.U8 desc[UR36][R40.64+0x3], R20 ;  /* 0x0000031428008985 */ /* 0x0003e4000c101124 */
.L_x_15:
[----:B------:R-:W-:Y:S05]  /*1360*/  BRA.U !UP0, `(.L_x_14) ;  /* 0x0000000108e87547 */ /* 0x000fea000b800000 */
[----:B------:R-:W-:Y:S02]  /*1370*/  UISETP.NE.AND UP0, UPT, UR5, 0x1, UPT ;  /* 0x000000010500788c */ /* 0x000fe4000bf05270 */
[----:B------:R-:W-:-:S04]  /*1380*/  ULOP3.LUT UR4, UR4, 0x1, URZ, 0xc0, !UPT ;  /* 0x0000000104047892 */ /* 0x000fc8000f8ec0ff */
[----:B------:R-:W-:-:S03]  /*1390*/  UISETP.NE.U32.AND UP1, UPT, UR4, 0x1, UPT ;  /* 0x000000010400788c */ /* 0x000fc6000bf25070 */
[----:B------:R-:W-:Y:S08]  /*13a0*/  BRA.U !UP0, `(.L_x_16) ;  /* 0x0000000108847547 */ /* 0x000ff0000b800000 */
[C---:B------:R-:W-:Y:S01]  /*13b0*/  IMAD.WIDE.U32 R14, R3.reuse, 0x4, R36 ;  /* 0x00000004030e7825 */ /* 0x040fe200078e0024 */
[----:B------:R-:W0:Y:S03]  /*13c0*/  LDCU UR4, c[0x0][0x3a0] ;  /* 0x00007400ff0477ac */ /* 0x000e260008000800 */
[C---:B------:R-:W-:Y:S01]  /*13d0*/  IMAD.WIDE.U32 R4, R3.reuse, 0x4, R34 ;  /* 0x0000000403047825 */ /* 0x040fe200078e0022 */
[----:B------:R-:W2:Y:S04]  /*13e0*/  LDG.E R6, desc[UR36][R14.64] ;  /* 0x000000240e067981 */ /* 0x000ea8000c1e1900 */
[----:B-1----:R-:W2:Y:S01]  /*13f0*/  LDG.E R13, desc[UR36][R4.64] ;  /* 0x00000024040d7981 */ /* 0x002ea2000c1e1900 */
        /* <DEDUP_REMOVED lines=14> */
[----:B------:R0:W-:Y:S04]  /*14e0*/  @!P0 ST.E.U8 desc[UR36][R40.64], R20 ;  /* 0x0000001428008985 */ /* 0x0001e8000c101124 */
[----:B------:R-:W2:Y:S04]  /*14f0*/  LDG.E R6, desc[UR36][R14.64+0x4] ;  /* 0x000004240e067981 */ /* 0x000ea8000c1e1900 */
[----:B-1----:R-:W2:Y:S02]  /*1500*/  LDG.E R13, desc[UR36][R4.64+0x4] ;  /* 0x00000424040d7981 */ /* 0x002ea4000c1e1900 */
[----:B--2---:R-:W-:-:S04]  /*1510*/  FADD R6, R6, R13 ;  /* 0x0000000d06067221 */ /* 0x004fc80000000000 */
[----:B------:R-:W-:-:S05]  /*1520*/  FMUL R13, R6, 0.5 ;  /* 0x3f000000060d7820 */ /* 0x000fca0000400000 */
        /* <DEDUP_REMOVED lines=8> */
[----:B------:R0:W-:Y:S02]  /*15b0*/  @!P0 ST.E.U8 desc[UR36][R40.64+0x1], R20 ;  /* 0x0000011428008985 */ /* 0x0001e4000c101124 */
.L_x_16:
[----:B------:R-:W-:Y:S05]  /*15c0*/  BRA.U UP1, `(.L_x_14) ;  /* 0x0000000101507547 */ /* 0x000fea000b800000 */
[C---:B------:R-:W-:Y:S01]  /*15d0*/  IMAD.WIDE.U32 R4, R3.reuse, 0x4, R36 ;  /* 0x0000000403047825 */ /* 0x040fe200078e0024 */
[----:B------:R-:W2:Y:S03]  /*15e0*/  LDCU UR4, c[0x0][0x3a0] ;  /* 0x00007400ff0477ac */ /* 0x000ea60008000800 */
[C---:B------:R-:W-:Y:S01]  /*15f0*/  IMAD.WIDE.U32 R14, R3.reuse, 0x4, R34 ;  /* 0x00000004030e7825 */ /* 0x040fe200078e0022 */
[----:B------:R-:W3:Y:S04]  /*1600*/  LDG.E R6, desc[UR36][R4.64] ;  /* 0x0000002404067981 */ /* 0x000ee8000c1e1900 */
[----:B01----:R-:W3:Y:S01]  /*1610*/  LDG.E R13, desc[UR36][R14.64] ;  /* 0x000000240e0d7981 */ /* 0x003ee2000c1e1900 */
[----:B------:R-:W-:-:S04]  /*1620*/  IMAD.WIDE.U32 R28, R3, 0x4, R18 ;  /* 0x00000004031c7825 */ /* 0x000fc800078e0012 */
[----:B------:R-:W-:-:S04]  /*1630*/  IMAD.WIDE.U32 R30, R3, 0x4, R32 ;  /* 0x00000004031e7825 */ /* 0x000fc800078e0020 */
[----:B---3--:R-:W-:-:S04]  /*1640*/  FADD R6, R6, R13 ;  /* 0x0000000d06067221 */ /* 0x008fc80000000000 */
[----:B------:R-:W-:-:S05]  /*1650*/  FMUL R13, R6, 0.5 ;  /* 0x3f000000060d7820 */ /* 0x000fca0000400000 */
[----:B------:R3:W-:Y:S04]  /*1660*/  ST.E desc[UR36][R28.64], R13 ;  /* 0x0000000d1c007985 */ /* 0x0007e8000c101924 */
[----:B------:R3:W-:Y:S04]  /*1670*/  STG.E desc[UR36][R30.64], R13 ;  /* 0x0000000d1e007986 */ /* 0x0007e8000c101924 */
[----:B------:R-:W4:Y:S04]  /*1680*/  LDG.E R6, desc[UR36][R4.64] ;  /* 0x0000002404067981 */ /* 0x000f28000c1e1900 */
[----:B------:R-:W4:Y:S01]  /*1690*/  LDG.E R41, desc[UR36][R14.64] ;  /* 0x000000240e297981 */ /* 0x000f22000c1e1900 */
[----:B------:R-:W-:Y:S01]  /*16a0*/  MOV R20, 0x1 ;  /* 0x0000000100147802 */ /* 0x000fe20000000f00 */
[----:B----4-:R-:W-:-:S05]  /*16b0*/  FADD R6, R6, -R41 ;  /* 0x8000002906067221 */ /* 0x010fca0000000000 */
[----:B--2---:R-:W-:-:S04]  /*16c0*/  FSETP.GT.AND P0, PT, |R6|, UR4, PT ;  /* 0x0000000406007c0b */ /* 0x004fc8000bf04200 */
[----:B------:R-:W-:-:S13]  /*16d0*/  FSETP.NUM.AND P0, PT, |R6|, |R6|, !P0 ;  /* 0x400000060600720b */ /* 0x000fda0004707200 */
[----:B------:R-:W-:-:S05]  /*16e0*/  @!P0 IADD3 R40, P1, PT, R3, R22, RZ ;  /* 0x0000001603288210 */ /* 0x000fca0007f3e0ff */
[----:B------:R-:W-:-:S05]  /*16f0*/  @!P0 IMAD.X R41, RZ, RZ, R23, P1 ;  /* 0x000000ffff298224 */ /* 0x000fca00008e0617 */
[----:B------:R3:W-:Y:S03]  /*1700*/  @!P0 ST.E.U8 desc[UR36][R40.64], R20 ;  /* 0x0000001428008985 */ /* 0x0007e6000c101124 */
.L_x_14:
[----:B------:R-:W2:Y:S01]  /*1710*/  LD.E.S8 R3, desc[UR36][R22.64] ;  /* 0x0000002416037980 */ /* 0x000ea2000c101300 */
[----:B------:R-:W-:Y:S01]  /*1720*/  ISETP.GE.U32.AND P1, PT, R9, 0x7, PT ;  /* 0x000000070900780c */ /* 0x000fe20003f26070 */
[----:B------:R-:W-:Y:S01]  /*1730*/  IMAD.MOV.U32 R6, RZ, RZ, RZ ;  /* 0x000000ffff067224 */ /* 0x000fe200078e00ff */
[----:B--2---:R-:W-:Y:S01]  /*1740*/  ISETP.GT.AND P0, PT, R3, RZ, PT ;  /* 0x000000ff0300720c */ /* 0x004fe20003f04270 */
[----:B------:R-:W-:-:S12]  /*1750*/  HFMA2 R3, -RZ, RZ, 0, 0 ;  /* 0x00000000ff037431 */ /* 0x000fd800000001ff */
[----:B------:R2:W-:Y:S01]  /*1760*/  @P0 ST.E desc[UR36][R16.64], RZ ;  /* 0x000000ff10000985 */ /* 0x0005e2000c101924 */
[----:B------:R-:W-:Y:S01]  /*1770*/  @P0 MOV R3, 0x1 ;  /* 0x0000000100030802 */ /* 0x000fe20000000f00 */
[----:B------:R-:W-:Y:S06]  /*1780*/  @!P1 BRA `(.L_x_17) ;  /* 0x0000000400b89947 */ /* 0x000fec0003800000 */
[----:B------:R-:W-:Y:S01]  /*1790*/  BSSY.RECONVERGENT B1, `(.L_x_17) ;  /* 0x000006d000017945 */ /* 0x000fe20003800200 */
[----:B01-3--:R-:W-:Y:S01]  /*17a0*/  IMAD.MOV.U32 R13, RZ, RZ, RZ ;  /* 0x000000ffff0d7224 */ /* 0x00bfe200078e00ff */
[----:B------:R-:W-:-:S07]  /*17b0*/  LOP3.LUT R6, R7, 0xfffffff8, RZ, 0xc0, !PT ;  /* 0xfffffff807067812 */ /* 0x000fce00078ec0ff */
.L_x_18:
[----:B------:R-:W-:-:S04]  /*17c0*/  IADD3 R4, P0, PT, R13, R22, RZ ;  /* 0x000000160d047210 */ /* 0x000fc80007f1e0ff */
[----:B------:R-:W-:-:S05]  /*17d0*/  IADD3.X R5, PT, PT, RZ, R23, RZ, P0, !PT ;  /* 0x00000017ff057210 */ /* 0x000fca00007fe4ff */
[----:B------:R-:W3:Y:S04]  /*17e0*/  LD.E.U8 R20, desc[UR36][R4.64+0x1] ;  /* 0x0000012404147980 */ /* 0x000ee8000c101100 */
[----:B------:R-:W4:Y:S01]  /*17f0*/  LD.E.S8 R15, desc[UR36][R4.64] ;  /* 0x00000024040f7980 */ /* 0x000f22000c101300 */
[----:B---3--:R-:W-:-:S05]  /*1800*/  PRMT R14, R20, 0x8880, RZ ;  /* 0x00008880140e7816 */ /* 0x008fca00000000ff */
[----:B----4-:R-:W-:-:S05]  /*1810*/  IMAD.IADD R14, R14, 0x1, -R15 ;  /* 0x000000010e0e7824 */ /* 0x010fca00078e0a0f */
[----:B------:R-:W-:-:S04]  /*1820*/  I2FP.F32.S32 R14, R14 ;  /* 0x0000000e000e7245 */ /* 0x000fc80000201400 */
[----:B------:R-:W-:-:S13]  /*1830*/  FSETP.GT.AND P0, PT, |R14|, RZ, PT ;  /* 0x000000ff0e00720b */ /* 0x000fda0003f04200 */
[----:B------:R-:W-:-:S05]  /*1840*/  @P0 IMAD.WIDE R14, R3, 0x4, R16 ;  /* 0x00000004030e0825 */ /* 0x000fca00078e0210 */
[----:B------:R0:W-:Y:S04]  /*1850*/  @P0 ST.E desc[UR36][R14.64], R13 ;  /* 0x0000000d0e000985 */ /* 0x0001e8000c101924 */
[----:B------:R-:W3:Y:S04]  /*1860*/  @P0 LD.E.U8 R20, desc[UR36][R4.64+0x1] ;  /* 0x0000012404140980 */ /* 0x000ee8000c101100 */
[----:B------:R-:W4:Y:S01]  /*1870*/  LD.E.U8 R26, desc[UR36][R4.64+0x2] ;  /* 0x00000224041a7980 */ /* 0x000f22000c101100 */
[----:B0-----:R-:W-:-:S05]  /*1880*/  @P0 IADD3 R14, PT, PT, R3, 0x1, RZ ;  /* 0x00000001030e0810 */ /* 0x001fca0007ffe0ff */
[----:B------:R-:W-:Y:S01]  /*1890*/  @P0 IMAD.MOV.U32 R3, RZ, RZ, R14 ;  /* 0x000000ffff030224 */ /* 0x000fe200078e000e */
[----:B---3--:R-:W-:Y:S02]  /*18a0*/  LOP3.LUT R20, R20, 0xffff, RZ, 0xc0, !PT ;  /* 0x0000ffff14147812 */ /* 0x008fe400078ec0ff */
[----:B----4-:R-:W-:Y:S02]  /*18b0*/  PRMT R28, R26, 0x8880, RZ ;  /* 0x000088801a1c7816 */ /* 0x010fe400000000ff */
[----:B------:R-:W-:Y:S02]  /*18c0*/  PRMT R29, R20, 0x8880, RZ ;  /* 0x00008880141d7816 */ /* 0x000fe400000000ff */
[----:B------:R-:W-:-:S05]  /*18d0*/  MOV R20, R28 ;  /* 0x0000001c00147202 */ /* 0x000fca0000000f00 */
[----:B------:R-:W-:-:S05]  /*18e0*/  IMAD.IADD R20, R20, 0x1, -R29 ;  /* 0x0000000114147824 */ /* 0x000fca00078e0a1d */
[----:B------:R-:W-:-:S04]  /*18f0*/  I2FP.F32.S32 R20, R20 ;  /* 0x0000001400147245 */ /* 0x000fc80000201400 */
[----:B------:R-:W-:-:S13]  /*1900*/  FSETP.GT.AND P1, PT, |R20|, RZ, PT ;  /* 0x000000ff1400720b */ /* 0x000fda0003f24200 */
[----:B------:R-:W-:Y:S01]  /*1910*/  @P1 IADD3 R29, PT, PT, R13, 0x1, RZ ;  /* 0x000000010d1d1810 */ /* 0x000fe20007ffe0ff */
        /* <DEDUP_REMOVED lines=8> */
[----:B------:R-:W-:-:S05]  /*19a0*/  PRMT R31, R26, 0x8880, RZ ;  /* 0x000088801a1f7816 */ /* 0x000fca00000000ff */
        /* <DEDUP_REMOVED lines=59> */
[----:B------:R-:W4:Y:S01]  /*1d60*/  LD.E.S8 R20, desc[UR36][R4.64+0x8] ;  /* 0x0000082404147980 */ /* 0x000f22000c101300 */
[----:B---3--:R-:W-:-:S04]  /*1d70*/  LOP3.LUT R28, R28, 0xffff, RZ, 0xc0, !PT ;  /* 0x0000ffff1c1c7812 */ /* 0x008fc800078ec0ff */
[----:B------:R-:W-:-:S05]  /*1d80*/  PRMT R31, R28, 0x8880, RZ ;  /* 0x000088801c1f7816 */ /* 0x000fca00000000ff */
[----:B----4-:R-:W-:-:S05]  /*1d90*/  IMAD.IADD R20, R20, 0x1, -R31 ;  /* 0x0000000114147824 */ /* 0x010fca00078e0a1f */
[----:B------:R-:W-:-:S04]  /*1da0*/  I2FP.F32.S32 R20, R20 ;  /* 0x0000001400147245 */ /* 0x000fc80000201400 */
[----:B------:R-:W-:Y:S02]  /*1db0*/  FSETP.GT.AND P1, PT, |R20|, RZ, PT ;  /* 0x000000ff1400720b */ /* 0x000fe40003f24200 */
[----:B------:R-:W-:-:S05]  /*1dc0*/  @P0 IADD3 R20, PT, PT, R3, 0x1, RZ ;  /* 0x0000000103140810 */ /* 0x000fca0007ffe0ff */
[----:B------:R-:W-:-:S06]  /*1dd0*/  @P0 IMAD.MOV.U32 R3, RZ, RZ, R20 ;  /* 0x000000ffff030224 */ /* 0x000fcc00078e0014 */
[----:B0-----:R-:W-:Y:S01]  /*1de0*/  @P1 IADD3 R29, PT, PT, R13, 0x7, RZ ;  /* 0x000000070d1d1810 */ /* 0x001fe20007ffe0ff */
[C---:B------:R-:W-:Y:S01]  /*1df0*/  @P1 IMAD.WIDE R14, R3.reuse, 0x4, R16 ;  /* 0x00000004030e1825 */ /* 0x040fe200078e0210 */
[----:B------:R-:W-:-:S03]  /*1e00*/  @P1 IADD3 R4, PT, PT, R3, 0x1, RZ ;  /* 0x0000000103041810 */ /* 0x000fc60007ffe0ff */
[----:B------:R-:W-:Y:S01]  /*1e10*/  VIADD R13, R13, 0x8 ;  /* 0x000000080d0d7836 */ /* 0x000fe20000000000 */
[----:B------:R0:W-:Y:S01]  /*1e20*/  @P1 ST.E desc[UR36][R14.64], R29 ;  /* 0x0000001d0e001985 */ /* 0x0001e2000c101924 */
[----:B------:R-:W-:-:S03]  /*1e30*/  @P1 IMAD.MOV.U32 R3, RZ, RZ, R4 ;  /* 0x000000ffff031224 */ /* 0x000fc600078e0004 */
[----:B------:R-:W-:-:S13]  /*1e40*/  ISETP.NE.AND P0, PT, R13, R6, PT ;  /* 0x000000060d00720c */ /* 0x000fda0003f05270 */
[----:B0-----:R-:W-:Y:S05]  /*1e50*/  @P0 BRA `(.L_x_18) ;  /* 0xfffffff800580947 */ /* 0x001fea000383ffff */
[----:B------:R-:W-:Y:S05]  /*1e60*/  BSYNC.RECONVERGENT B1 ;  /* 0x0000000000017941 */ /* 0x000fea0003800200 */
.L_x_17:
[----:B------:R-:W-:Y:S01]  /*1e70*/  LOP3.LUT P0, RZ, R7, 0x7, RZ, 0xc0, !PT ;  /* 0x0000000707ff7812 */ /* 0x000fe2000780c0ff */
[----:B------:R-:W-:-:S12]  /*1e80*/  BSSY.RECONVERGENT B1, `(.L_x_19) ;  /* 0x0000065000017945 */ /* 0x000fd80003800200 */
[----:B------:R-:W-:Y:S05]  /*1e90*/  @!P0 BRA `(.L_x_20) ;  /* 0x00000004008c8947 */ /* 0x000fea0003800000 */
[----:B------:R-:W4:Y:S01]  /*1ea0*/  LDCU UR4, c[0x0][0x39c] ;  /* 0x00007380ff0477ac */ /* 0x000f220008000800 */
[----:B------:R-:W-:Y:S01]  /*1eb0*/  ISETP.GE.U32.AND P1, PT, R12, 0x3, PT ;  /* 0x000000030c00780c */ /* 0x000fe20003f26070 */
[----:B----4-:R-:W-:-:S06]  /*1ec0*/  UIADD3 UR5, UPT, UPT, UR4, -0x1, URZ ;  /* 0xffffffff04057890 */ /* 0x010fcc000fffe0ff */
[----:B------:R-:W-:-:S04]  /*1ed0*/  MOV R7, UR5 ;  /* 0x0000000500077c02 */ /* 0x000fc80008000f00 */
[----:B------:R-:W-:Y:S02]  /*1ee0*/  LOP3.LUT P0, RZ, R7, 0x3, RZ, 0xc0, !PT ;  /* 0x0000000307ff7812 */ /* 0x000fe4000780c0ff */
[----:B------:R-:W-:Y:S11]  /*1ef0*/  @!P1 BRA `(.L_x_21) ;  /* 0x0000000000cc9947 */ /* 0x000ff60003800000 */
[----:B------:R-:W-:-:S05]  /*1f00*/  IADD3 R4, P1, PT, R6, R22, RZ ;  /* 0x0000001606047210 */ /* 0x000fca0007f3e0ff */
[----:B------:R-:W-:-:S05]  /*1f10*/  IMAD.X R5, RZ, RZ, R23, P1 ;  /* 0x000000ffff057224 */ /* 0x000fca00008e0617 */
[----:B01-3--:R-:W3:Y:S04]  /*1f20*/  LD.E.U8 R20, desc[UR36][R4.64+0x1] ;  /* 0x0000012404147980 */ /* 0x00bee8000c101100 */
[----:B------:R-:W4:Y:S01]  /*1f30*/  LD.E.S8 R14, desc[UR36][R4.64] ;  /* 0x00000024040e7980 */ /* 0x000f22000c101300 */
[----:B---3--:R-:W-:-:S04]  /*1f40*/  PRMT R13, R20, 0x8880, RZ ;  /* 0x00008880140d7816 */ /* 0x008fc800000000ff */
[----:B----4-:R-:W-:-:S04]  /*1f50*/  IADD3 R13, PT, PT, R13, -R14, RZ ;  /* 0x8000000e0d0d7210 */ /* 0x010fc80007ffe0ff */
[----:B------:R-:W-:-:S04]  /*1f60*/  I2FP.F32.S32 R13, R13 ;  /* 0x0000000d000d7245 */ /* 0x000fc80000201400 */
[----:B------:R-:W-:-:S13]  /*1f70*/  FSETP.GT.AND P1, PT, |R13|, RZ, PT ;  /* 0x000000ff0d00720b */ /* 0x000fda0003f24200 */
[----:B------:R-:W-:-:S05]  /*1f80*/  @P1 IMAD.WIDE R14, R3, 0x4, R16 ;  /* 0x00000004030e1825 */ /* 0x000fca00078e0210 */
[----:B------:R0:W-:Y:S04]  /*1f90*/  @P1 ST.E desc[UR36][R14.64], R6 ;  /* 0x000000060e001985 */ /* 0x0001e8000c101924 */
[----:B------:R-:W3:Y:S04]  /*1fa0*/  @P1 LD.E.U8 R20, desc[UR36][R4.64+0x1] ;  /* 0x0000012404141980 */ /* 0x000ee8000c101100 */
[----:B------:R-:W4:Y:S01]  /*1fb0*/  LD.E.U8 R26, desc[UR36][R4.64+0x2] ;  /* 0x00000224041a7980 */ /* 0x000f22000c101100 */
[----:B---3--:R-:W-:Y:S02]  /*1fc0*/  LOP3.LUT R20, R20, 0xffff, RZ, 0xc0, !PT ;  /* 0x0000ffff14147812 */ /* 0x008fe400078ec0ff */
[----:B----4-:R-:W-:-:S02]  /*1fd0*/  PRMT R13, R26, 0x8880, RZ ;  /* 0x000088801a0d7816 */ /* 0x010fc400000000ff */
[----:B------:R-:W-:-:S05]  /*1fe0*/  PRMT R20, R20, 0x8880, RZ ;  /* 0x0000888014147816 */ /* 0x000fca00000000ff */
[----:B------:R-:W-:-:S05]  /*1ff0*/  IMAD.IADD R13, R13, 0x1, -R20 ;  /* 0x000000010d0d7824 */ /* 0x000fca00078e0a14 */
[----:B------:R-:W-:-:S04]  /*2000*/  I2FP.F32.S32 R13, R13 ;  /* 0x0000000d000d7245 */ /* 0x000fc80000201400 */
[----:B------:R-:W-:Y:S02]  /*2010*/  FSETP.GT.AND P2, PT, |R13|, RZ, PT ;  /* 0x000000ff0d00720b */ /* 0x000fe40003f44200 */
[----:B------:R-:W-:-:S05]  /*2020*/  @P1 IADD3 R13, PT, PT, R3, 0x1, RZ ;  /* 0x00000001030d1810 */ /* 0x000fca0007ffe0ff */
[----:B------:R-:W-:-:S06]  /*2030*/  @P1 IMAD.MOV.U32 R3, RZ, RZ, R13 ;  /* 0x000000ffff031224 */ /* 0x000fcc00078e000d */
[----:B------:R-:W-:Y:S01]  /*2040*/  @P2 IADD3 R13, PT, PT, R6, 0x1, RZ ;  /* 0x00000001060d2810 */ /* 0x000fe20007ffe0ff */
[----:B0-----:R-:W-:-:S05]  /*2050*/  @P2 IMAD.WIDE R14, R3, 0x4, R16 ;  /* 0x00000004030e2825 */ /* 0x001fca00078e0210 */
        /* <DEDUP_REMOVED lines=23> */
[C---:B0-----:R-:W-:Y:S01]  /*21d0*/  @P2 IADD3 R13, PT, PT, R6.reuse, 0x3, RZ ;  /* 0x00000003060d2810 */ /* 0x041fe20007ffe0ff */
[----:B------:R-:W-:Y:S01]  /*21e0*/  @P2 IMAD.WIDE R14, R3, 0x4, R16 ;  /* 0x00000004030e2825 */ /* 0x000fe200078e0210 */
[----:B------:R-:W-:-:S03]  /*21f0*/  IADD3 R6, PT, PT, R6, 0x4, RZ ;  /* 0x0000000406067810 */ /* 0x000fc60007ffe0ff */
[----:B------:R-:W-:Y:S01]  /*2200*/  @P2 VIADD R4, R3, 0x1 ;  /* 0x0000000103042836 */ /* 0x000fe20000000000 */
[----:B------:R4:W-:Y:S03]  /*2210*/  @P2 ST.E desc[UR36][R14.64], R13 ;  /* 0x0000000d0e002985 */ /* 0x0009e6000c101924 */
[----:B------:R-:W-:-:S07]  /*2220*/  @P2 IMAD.MOV.U32 R3, RZ, RZ, R4 ;  /* 0x000000ffff032224 */ /* 0x000fce00078e0004 */
.L_x_21:
[----:B------:R-:W-:Y:S05]  /*2230*/  @!P0 BRA `(.L_x_20) ;  /* 0x0000000000a48947 */ /* 0x000fea0003800000 */
[----:B------:R-:W-:Y:S01]  /*2240*/  ISETP.NE.AND P0, PT, R11, 0x1, PT ;  /* 0x000000010b00780c */ /* 0x000fe20003f05270 */
[----:B------:R-:W-:-:S04]  /*2250*/  ULOP3.LUT UR4, UR4, 0x1, URZ, 0xc0, !UPT ;  /* 0x0000000104047892 */ /* 0x000fc8000f8ec0ff */
[----:B------:R-:W-:-:S08]  /*2260*/  UISETP.NE.U32.AND UP0, UPT, UR4, 0x1, UPT ;  /* 0x000000010400788c */ /* 0x000fd0000bf05070 */
[----:B------:R-:W-:Y:S05]  /*2270*/  @!P0 BRA `(.L_x_22) ;  /* 0x0000000000648947 */ /* 0x000fea0003800000 */
[----:B------:R-:W-:-:S04]  /*2280*/  IADD3 R4, P0, PT, R6, R22, RZ ;  /* 0x0000001606047210 */ /* 0x000fc80007f1e0ff */
[----:B------:R-:W-:-:S05]  /*2290*/  IADD3.X R5, PT, PT, RZ, R23, RZ, P0, !PT ;  /* 0x00000017ff057210 */ /* 0x000fca00007fe4ff */
[----:B01-3--:R-:W3:Y:S04]  /*22a0*/  LD.E.U8 R20, desc[UR36][R4.64+0x1] ;  /* 0x0000012404147980 */ /* 0x00bee8000c101100 */
[----:B----4-:R-:W4:Y:S01]  /*22b0*/  LD.E.S8 R14, desc[UR36][R4.64] ;  /* 0x00000024040e7980 */ /* 0x010f22000c101300 */
[----:B---3--:R-:W-:-:S05]  /*22c0*/  PRMT R13, R20, 0x8880, RZ ;  /* 0x00008880140d7816 */ /* 0x008fca00000000ff */
[----:B----4-:R-:W-:-:S05]  /*22d0*/  IMAD.IADD R13, R13, 0x1, -R14 ;  /* 0x000000010d0d7824 */ /* 0x010fca00078e0a0e */
[----:B------:R-:W-:-:S04]  /*22e0*/  I2FP.F32.S32 R13, R13 ;  /* 0x0000000d000d7245 */ /* 0x000fc80000201400 */
[----:B------:R-:W-:-:S13]  /*22f0*/  FSETP.GT.AND P0, PT, |R13|, RZ, PT ;  /* 0x000000ff0d00720b */ /* 0x000fda0003f04200 */
[----:B------:R-:W-:-:S05]  /*2300*/  @P0 IMAD.WIDE R14, R3, 0x4, R16 ;  /* 0x00000004030e0825 */ /* 0x000fca00078e0210 */
[----:B------:R0:W-:Y:S04]  /*2310*/  @P0 ST.E desc[UR36][R14.64], R6 ;  /* 0x000000060e000985 */ /* 0x0001e8000c101924 */
[----:B------:R-:W3:Y:S04]  /*2320*/  @P0 LD.E.U8 R20, desc[UR36][R4.64+0x1] ;  /* 0x0000012404140980 */ /* 0x000ee8000c101100 */
[----:B------:R-:W4:Y:S01]  /*2330*/  LD.E.S8 R13, desc[UR36][R4.64+0x2] ;  /* 0x00000224040d7980 */ /* 0x000f22000c101300 */
[----:B---3--:R-:W-:-:S04]  /*2340*/  LOP3.LUT R20, R20, 0xffff, RZ, 0xc0, !PT ;  /* 0x0000ffff14147812 */ /* 0x008fc800078ec0ff */
[----:B------:R-:W-:-:S04]  /*2350*/  PRMT R20, R20, 0x8880, RZ ;  /* 0x0000888014147816 */ /* 0x000fc800000000ff */
[----:B----4-:R-:W-:-:S04]  /*2360*/  IADD3 R13, PT, PT, R13, -R20, RZ ;  /* 0x800000140d0d7210 */ /* 0x010fc80007ffe0ff */
[----:B------:R-:W-:-:S04]  /*2370*/  I2FP.F32.S32 R13, R13 ;  /* 0x0000000d000d7245 */ /* 0x000fc80000201400 */
[----:B------:R-:W-:Y:S01]  /*2380*/  FSETP.GT.AND P1, PT, |R13|, RZ, PT ;  /* 0x000000ff0d00720b */ /* 0x000fe20003f24200 */
[----:B------:R-:W-:-:S05]  /*2390*/  @P0 VIADD R13, R3, 0x1 ;  /* 0x00000001030d0836 */ /* 0x000fca0000000000 */
[----:B------:R-:W-:-:S07]  /*23a0*/  @P0 MOV R3, R13 ;  /* 0x0000000d00030202 */ /* 0x000fce0000000f00 */
[----:B------:R-:W-:Y:S01]  /*23b0*/  @P1 VIADD R13, R6, 0x1 ;  /* 0x00000001060d1836 */ /* 0x000fe20000000000 */
[C---:B------:R-:W-:Y:S01]  /*23c0*/  @P1 IADD3 R4, PT, PT, R3.reuse, 0x1, RZ ;  /* 0x0000000103041810 */ /* 0x040fe20007ffe0ff */
[----:B0-----:R-:W-:-:S03]  /*23d0*/  @P1 IMAD.WIDE R14, R3, 0x4, R16 ;  /* 0x00000004030e1825 */ /* 0x001fc600078e0210 */
[----:B------:R-:W-:Y:S01]  /*23e0*/  @P1 MOV R3, R4 ;  /* 0x0000000400031202 */ /* 0x000fe20000000f00 */
[----:B------:R-:W-:Y:S01]  /*23f0*/  VIADD R6, R6, 0x2 ;  /* 0x0000000206067836 */ /* 0x000fe20000000000 */
[----:B------:R0:W-:Y:S06]  /*2400*/  @P1 ST.E desc[UR36][R14.64], R13 ;  /* 0x0000000d0e001985 */ /* 0x0001ec000c101924 */
.L_x_22:
[----:B------:R-:W-:Y:S05]  /*2410*/  BRA.U !UP0, `(.L_x_20) ;  /* 0x00000001082c7547 */ /* 0x000fea000b800000 */
[----:B------:R-:W-:-:S05]  /*2420*/  IADD3 R4, P0, PT, R6, R22, RZ ;  /* 0x0000001606047210 */ /* 0x000fca0007f1e0ff */
[----:B------:R-:W-:-:S05]  /*2430*/  IMAD.X R5, RZ, RZ, R23, P0 ;  /* 0x000000ffff057224 */ /* 0x000fca00000e0617 */
[----:B01-34-:R-:W3:Y:S04]  /*2440*/  LD.E.S8 R13, desc[UR36][R4.64+0x1] ;  /* 0x00000124040d7980 */ /* 0x01bee8000c101300 */
[----:B------:R-:W3:Y:S02]  /*2450*/  LD.E.S8 R14, desc[UR36][R4.64] ;  /* 0x00000024040e7980 */ /* 0x000ee4000c101300 */
[----:B---3--:R-:W-:-:S04]  /*2460*/  IADD3 R13, PT, PT, R13, -R14, RZ ;  /* 0x8000000e0d0d7210 */ /* 0x008fc80007ffe0ff */
[----:B------:R-:W-:-:S04]  /*2470*/  I2FP.F32.S32 R13, R13 ;  /* 0x0000000d000d7245 */ /* 0x000fc80000201400 */
[----:B------:R-:W-:-:S13]  /*2480*/  FSETP.GT.AND P0, PT, |R13|, RZ, PT ;  /* 0x000000ff0d00720b */ /* 0x000fda0003f04200 */
[----:B------:R-:W-:-:S04]  /*2490*/  @P0 IMAD.WIDE R14, R3, 0x4, R16 ;  /* 0x00000004030e0825 */ /* 0x000fc800078e0210 */
[----:B------:R-:W-:Y:S01]  /*24a0*/  @P0 VIADD R13, R3, 0x1 ;  /* 0x00000001030d0836 */ /* 0x000fe20000000000 */
[----:B------:R0:W-:Y:S04]  /*24b0*/  @P0 ST.E desc[UR36][R14.64], R6 ;  /* 0x000000060e000985 */ /* 0x0001e8000c101924 */
[----:B------:R-:W-:-:S07]  /*24c0*/  @P0 MOV R3, R13 ;  /* 0x0000000d00030202 */ /* 0x000fce0000000f00 */
.L_x_20:
[----:B------:R-:W-:Y:S05]  /*24d0*/  BSYNC.RECONVERGENT B1 ;  /* 0x0000000000017941 */ /* 0x000fea0003800200 */
.L_x_19:
[----:B------:R-:W5:Y:S01]  /*24e0*/  LD.E.S8 R4, desc[UR36][R38.64] ;  /* 0x0000002426047980 */ /* 0x000f62000c101300 */
[----:B------:R-:W-:Y:S01]  /*24f0*/  BSSY.RECONVERGENT B1, `(.L_x_23) ;  /* 0x00001bc000017945 */ /* 0x000fe20003800200 */
[----:B-----5:R-:W-:-:S13]  /*2500*/  ISETP.GT.AND P0, PT, R4, RZ, PT ;  /* 0x000000ff0400720c */ /* 0x020fda0003f04270 */
[C---:B0-----:R-:W-:Y:S02]  /*2510*/  @P0 VIADD R6, R3.reuse, 0x1 ;  /* 0x0000000103060836 */ /* 0x041fe40000000000 */
[----:B------:R-:W-:-:S03]  /*2520*/  @P0 IMAD.WIDE R4, R3, 0x4, R16 ;  /* 0x0000000403040825 */ /* 0x000fc600078e0210 */
[----:B------:R-:W-:Y:S02]  /*2530*/  @P0 MOV R3, R6 ;  /* 0x0000000600030202 */ /* 0x000fe40000000f00 */
[----:B------:R0:W-:Y:S02]  /*2540*/  @P0 ST.E desc[UR36][R4.64], R7 ;  /* 0x0000000704000985 */ /* 0x0001e4000c101924 */
[----:B------:R-:W-:-:S13]  /*2550*/  ISETP.GE.AND P0, PT, R3, 0x2, PT ;  /* 0x000000020300780c */ /* 0x000fda0003f06270 */
[----:B0-----:R-:W-:Y:S05]  /*2560*/  @!P0 BRA `(.L_x_24) ;  /* 0x0000001800d08947 */ /* 0x001fea0003800000 */
[----:B------:R-:W1:Y:S01]  /*2570*/  LDCU.64 UR4, c[0x0][0x388] ;  /* 0x00007100ff0477ac */ /* 0x000e620008000a00 */
[----:B----4-:R-:W-:Y:S01]  /*2580*/  LEA.HI R15, R3, R3, RZ, 0x1 ;  /* 0x00000003030f7211 */ /* 0x010fe200078f08ff */
[----:B------:R-:W-:-:S03]  /*2590*/  IMAD.MOV.U32 R14, RZ, RZ, RZ ;  /* 0x000000ffff0e7224 */ /* 0x000fc600078e00ff */
[----:B------:R-:W-:Y:S02]  /*25a0*/  SHF.R.S32.HI R15, RZ, 0x1, R15 ;  /* 0x00000001ff0f7819 */ /* 0x000fe4000001140f */
[----:B-1-3--:R-:W-:-:S04]  /*25b0*/  LEA R13, P0, R21, UR4, 0x2 ;  /* 0x00000004150d7c11 */ /* 0x00afc8000f8010ff */
[----:B------:R-:W-:-:S09]  /*25c0*/  LEA.HI.X R21, R21, UR5, R0, 0x2, P0 ;  /* 0x0000000515157c11 */ /* 0x000fd200080f1400 */
.L_x_54:
[----:B------:R-:W-:-:S05]  /*25d0*/  SHF.L.U32 R5, R14, 0x1, RZ ;  /* 0x000000010e057819 */ /* 0x000fca00000006ff */
[----:B------:R-:W-:-:S05]  /*25e0*/  IMAD.WIDE.U32 R4, R5, 0x4, R16 ;  /* 0x0000000405047825 */ /* 0x000fca00078e0010 */
[----:B---3--:R-:W3:Y:S04]  /*25f0*/  LD.E R20, desc[UR36][R4.64+0x4] ;  /* 0x0000042404147980 */ /* 0x008ee8000c101900 */
[----:B----4-:R-:W4:Y:S01]  /*2600*/  LD.E R29, desc[UR36][R4.64] ;  /* 0x00000024041d7980 */ /* 0x010f22000c101900 */
[----:B------:R-:W-:Y:S01]  /*2610*/  VIADD R14, R14, 0x1 ;  /* 0x000000010e0e7836 */ /* 0x000fe20000000000 */
[----:B------:R-:W-:Y:S04]  /*2620*/  BSSY.RECONVERGENT B2, `(.L_x_25) ;  /* 0x000009f000027945 */ /* 0x000fe80003800200 */
[----:B------:R-:W-:-:S02]  /*2630*/  ISETP.NE.AND P1, PT, R14, R15, PT ;  /* 0x0000000f0e00720c */ /* 0x000fc40003f25270 */
[----:B---3--:R-:W-:-:S04]  /*2640*/  ISETP.GE.AND P0, PT, R20, R7, PT ;  /* 0x000000071400720c */ /* 0x008fc80003f06270 */
[----:B----4-:R-:W-:-:S13]  /*2650*/  ISETP.EQ.AND P0, PT, R29, RZ, !P0 ;  /* 0x000000ff1d00720c */ /* 0x010fda0004702270 */
[----:B01----:R-:W-:Y:S05]  /*2660*/  @!P0 BRA `(.L_x_26) ;  /* 0x00000000008c8947 */ /* 0x003fea0003800000 */
[----:B------:R-:W-:-:S13]  /*2670*/  ISETP.GT.AND P0, PT, R20, RZ, PT ;  /* 0x000000ff1400720c */ /* 0x000fda0003f04270 */
[----:B------:R-:W-:Y:S05]  /*2680*/  @!P0 BRA `(.L_x_27) ;  /* 0x0000000800608947 */ /* 0x000fea0003800000 */
[C---:B------:R-:W-:Y:S01]  /*2690*/  ISETP.GE.U32.AND P0, PT, R20.reuse, 0x4, PT ;  /* 0x000000041400780c */ /* 0x040fe20003f06070 */
[----:B------:R-:W-:Y:S01]  /*26a0*/  BSSY.RECONVERGENT B3, `(.L_x_28) ;  /* 0x0000013000037945 */ /* 0x000fe20003800200 */
[C---:B------:R-:W-:Y:S01]  /*26b0*/  LOP3.LUT R6, R20.reuse, 0x3, RZ, 0xc0, !PT ;  /* 0x0000000314067812 */ /* 0x040fe200078ec0ff */
[----:B------:R-:W-:Y:S02]  /*26c0*/  HFMA2 R3, -RZ, RZ, 0, 0 ;  /* 0x00000000ff037431 */ /* 0x000fe400000001ff */
[----:B------:R-:W-:Y:S01]  /*26d0*/  IMAD.WIDE.U32 R4, R20, 0x4, R32 ;  /* 0x0000000414047825 */ /* 0x000fe200078e0020 */
[----:B------:R-:W-:-:S07]  /*26e0*/  ISETP.NE.AND P2, PT, R6, RZ, PT ;  /* 0x000000ff0600720c */ /* 0x000fce0003f45270 */
[----:B------:R-:W-:Y:S06]  /*26f0*/  @!P0 BRA `(.L_x_29) ;  /* 0x0000000000348947 */ /* 0x000fec0003800000 */
[----:B------:R0:W5:Y:S01]  /*2700*/  LDG.E R41, desc[UR36][R4.64+0x4] ;  /* 0x0000042404297981 */ /* 0x000162000c1e1900 */
[----:B------:R-:W-:Y:S01]  /*2710*/  LOP3.LUT R3, R20, 0x7ffffffc, RZ, 0xc0, !PT ;  /* 0x7ffffffc14037812 */ /* 0x000fe200078ec0ff */
[----:B------:R-:W-:-:S07]  /*2720*/  IMAD.MOV.U32 R0, RZ, RZ, RZ ;  /* 0x000000ffff007224 */ /* 0x000fce00078e00ff */
.L_x_30:
[----:B---3--:R-:W-:-:S05]  /*2730*/  IMAD.WIDE.U32 R30, R0, 0x4, R24 ;  /* 0x00000004001e7825 */ /* 0x008fca00078e0018 */
[----:B-----5:R1:W-:Y:S04]  /*2740*/  ST.E desc[UR36][R30.64], R41 ;  /* 0x000000291e007985 */ /* 0x0203e8000c101924 */
[----:B------:R-:W3:Y:S04]  /*2750*/  LDG.E R43, desc[UR36][R4.64+0x4] ;  /* 0x00000424042b7981 */ /* 0x000ee8000c1e1900 */
[----:B---3--:R3:W-:Y:S04]  /*2760*/  ST.E desc[UR36][R30.64+0x4], R43 ;  /* 0x0000042b1e007985 */ /* 0x0087e8000c101924 */
[----:B------:R3:W-:Y:S04]  /*2770*/  ST.E desc[UR36][R30.64+0x8], R43 ;  /* 0x0000082b1e007985 */ /* 0x0007e8000c101924 */
[----:B-1----:R-:W4:Y:S01]  /*2780*/  LDG.E R41, desc[UR36][R4.64+0x4] ;  /* 0x0000042404297981 */ /* 0x002f22000c1e1900 */
[----:B------:R-:W-:-:S04]  /*2790*/  IADD3 R0, PT, PT, R0, 0x4, RZ ;  /* 0x0000000400007810 */ /* 0x000fc80007ffe0ff */
[----:B------:R-:W-:Y:S01]  /*27a0*/  ISETP.NE.AND P0, PT, R0, R3, PT ;  /* 0x000000030000720c */ /* 0x000fe20003f05270 */
[----:B----4-:R3:W-:-:S12]  /*27b0*/  ST.E desc[UR36][R30.64+0xc], R41 ;  /* 0x00000c291e007985 */ /* 0x0107d8000c101924 */
[----:B------:R-:W-:Y:S05]  /*27c0*/  @P0 BRA `(.L_x_30) ;  /* 0xfffffffc00d80947 */ /* 0x000fea000383ffff */
.L_x_29:
[----:B------:R-:W-:Y:S05]  /*27d0*/  BSYNC.RECONVERGENT B3 ;  /* 0x0000000000037941 */ /* 0x000fea0003800200 */
.L_x_28:
[----:B------:R-:W-:Y:S05]  /*27e0*/  @!P2 BRA `(.L_x_27) ;  /* 0x000000080008a947 */ /* 0x000fea0003800000 */
[----:B---3--:R-:W3:Y:S01]  /*27f0*/  LDG.E R41, desc[UR36][R4.64+0x4] ;  /* 0x0000042404297981 */ /* 0x008ee2000c1e1900 */
[----:B------:R-:W-:Y:S01]  /*2800*/  IMAD.WIDE.U32 R30, R3, 0x4, R24 ;  /* 0x00000004031e7825 */ /* 0x000fe200078e0018 */
[----:B------:R-:W-:-:S04]  /*2810*/  ISETP.NE.AND P0, PT, R6, 0x1, PT ;  /* 0x000000010600780c */ /* 0x000fc80003f05270 */
[----:B---3--:R1:W-:Y:S09]  /*2820*/  ST.E desc[UR36][R30.64], R41 ;  /* 0x000000291e007985 */ /* 0x0083f2000c101924 */
[----:B------:R-:W-:Y:S05]  /*2830*/  @!P0 BRA `(.L_x_27) ;  /* 0x0000000400f48947 */ /* 0x000fea0003800000 */
[----:B------:R4:W-:Y:S01]  /*2840*/  ST.E desc[UR36][R30.64+0x4], R41 ;  /* 0x000004291e007985 */ /* 0x0009e2000c101924 */
[----:B------:R-:W-:-:S13]  /*2850*/  ISETP.NE.AND P0, PT, R6, 0x2, PT ;  /* 0x000000020600780c */ /* 0x000fda0003f05270 */
[----:B----4-:R-:W-:Y:S05]  /*2860*/  @!P0 BRA `(.L_x_27) ;  /* 0x0000000400e88947 */ /* 0x010fea0003800000 */
[----:B0-----:R-:W3:Y:S04]  /*2870*/  LDG.E R5, desc[UR36][R4.64+0x4] ;  /* 0x0000042404057981 */ /* 0x001ee8000c1e1900 */
[----:B---3--:R4:W-:Y:S01]  /*2880*/  ST.E desc[UR36][R30.64+0x8], R5 ;  /* 0x000008051e007985 */ /* 0x0089e2000c101924 */
[----:B------:R-:W-:Y:S05]  /*2890*/  BRA `(.L_x_27) ;  /* 0x0000000400dc7947 */ /* 0x000fea0003800000 */
.L_x_26:
[----:B------:R-:W-:Y:S02]  /*28a0*/  ISETP.NE.AND P0, PT, R7, R20, PT ;  /* 0x000000140700720c */ /* 0x000fe40003f05270 */
[----:B------:R-:W-:-:S13]  /*28b0*/  ISETP.GT.AND P2, PT, R29, -0x1, PT ;  /* 0xffffffff1d00780c */ /* 0x000fda0003f44270 */
[----:B------:R-:W-:Y:S05]  /*28c0*/  @!P0 BRA P2, `(.L_x_31) ;  /* 0x0000000400408947 */ /* 0x000fea0001000000 */
[----:B------:R-:W-:-:S04]  /*28d0*/  ISETP.GE.AND P0, PT, R20, R7, PT ;  /* 0x000000071400720c */ /* 0x000fc80003f06270 */
[----:B------:R-:W-:-:S13]  /*28e0*/  ISETP.LT.OR P0, PT, R29, RZ, P0 ;  /* 0x000000ff1d00720c */ /* 0x000fda0000701670 */
[----:B------:R-:W-:Y:S05]  /*28f0*/  @P0 BRA `(.L_x_27) ;  /* 0x0000000400c40947 */ /* 0x000fea0003800000 */
[----:B------:R-:W-:-:S04]  /*2900*/  IMAD.WIDE R4, R20, 0x4, R32 ;  /* 0x0000000414047825 */ /* 0x000fc800078e0220 */
[----:B------:R-:W-:Y:S01]  /*2910*/  IMAD.WIDE.U32 R30, R29, 0x4, R32 ;  /* 0x000000041d1e7825 */ /* 0x000fe200078e0020 */
[----:B------:R-:W3:Y:S04]  /*2920*/  LDG.E R3, desc[UR36][R4.64+0x4] ;  /* 0x0000042404037981 */ /* 0x000ee8000c1e1900 */
[----:B------:R-:W3:Y:S01]  /*2930*/  LDG.E R0, desc[UR36][R30.64] ;  /* 0x000000241e007981 */ /* 0x000ee2000c1e1900 */
[----:B------:R-:W-:Y:S01]  /*2940*/  IMAD.IADD R26, R20, 0x1, -R29 ;  /* 0x00000001141a7824 */ /* 0x000fe200078e0a1d */
[----:B------:R-:W-:Y:S04]  /*2950*/  BSSY.RECONVERGENT B3, `(.L_x_32) ;  /* 0x000000f000037945 */ /* 0x000fe80003800200 */
[----:B------:R-:W-:-:S04]  /*2960*/  IADD3 R6, PT, PT, R26, 0x1, RZ ;  /* 0x000000011a067810 */ /* 0x000fc80007ffe0ff */
[----:B------:R-:W-:-:S04]  /*2970*/  I2FP.F32.S32 R28, R6 ;  /* 0x00000006001c7245 */ /* 0x000fc80000201400 */
[----:B------:R-:W0:Y:S02]  /*2980*/  MUFU.RCP R6, R28 ;  /* 0x0000001c00067308 */ /* 0x000e240000001000 */
[----:B0-----:R-:W-:Y:S01]  /*2990*/  FFMA R41, -R28, R6, 1 ;  /* 0x3f8000001c297423 */ /* 0x001fe20000000106 */
[----:B---3--:R-:W-:-:S03]  /*29a0*/  FADD R3, R3, -R0 ;  /* 0x8000000003037221 */ /* 0x008fc60000000000 */
[----:B------:R-:W-:Y:S02]  /*29b0*/  FFMA R0, R6, R41, R6 ;  /* 0x0000002906007223 */ /* 0x000fe40000000006 */
[----:B------:R-:W0:Y:S02]  /*29c0*/  FCHK P0, R3, R28 ;  /* 0x0000001c03007302 */ /* 0x000e240000000000 */
[----:B------:R-:W-:-:S04]  /*29d0*/  FFMA R41, R3, R0, RZ ;  /* 0x0000000003297223 */ /* 0x000fc800000000ff */
[----:B------:R-:W-:-:S04]  /*29e0*/  FFMA R4, -R28, R41, R3 ;  /* 0x000000291c047223 */ /* 0x000fc80000000103 */
[----:B------:R-:W-:Y:S01]  /*29f0*/  FFMA R0, R0, R4, R41 ;  /* 0x0000000400007223 */ /* 0x000fe20000000029 */
[----:B0-----:R-:W-:Y:S06]  /*2a00*/  @!P0 BRA `(.L_x_33) ;  /* 0x00000000000c8947 */ /* 0x001fec0003800000 */
[----:B------:R-:W-:Y:S01]  /*2a10*/  IMAD.MOV.U32 R0, RZ, RZ, R28 ;  /* 0x000000ffff007224 */ /* 0x000fe200078e001c */
[----:B------:R-:W-:-:S07]  /*2a20*/  MOV R6, 0x2a40 ;  /* 0x00002a4000067802 */ /* 0x000fce0000000f00 */
[----:B--2---:R-:W-:Y:S05]  /*2a30*/  CALL.REL.NOINC `($__internal_0_$__cuda_sm3x_div_rn_noftz_f32_slowpath) ;  /* 0x0000004c00247944 */ /* 0x004fea0003c00000 */
.L_x_33:
[----:B------:R-:W-:Y:S05]  /*2a40*/  BSYNC.RECONVERGENT B3 ;  /* 0x0000000000037941 */ /* 0x000fea0003800200 */
.L_x_32:
[----:B------:R-:W-:-:S13]  /*2a50*/  ISETP.GT.AND P0, PT, R26, RZ, PT ;  /* 0x000000ff1a00720c */ /* 0x000fda0003f04270 */
[----:B------:R-:W-:Y:S05]  /*2a60*/  @!P0 BRA `(.L_x_27) ;  /* 0x0000000400688947 */ /* 0x000fea0003800000 */
[----:B------:R-:W-:Y:S01]  /*2a70*/  IADD3 R3, PT, PT, R29, -R20, RZ ;  /* 0x800000141d037210 */ /* 0x000fe20007ffe0ff */
[----:B------:R-:W-:Y:S01]  /*2a80*/  BSSY.RECONVERGENT B3, `(.L_x_34) ;  /* 0x000001f000037945 */ /* 0x000fe20003800200 */
[----:B------:R-:W-:Y:S02]  /*2a90*/  LOP3.LUT R28, R26, 0x3, RZ, 0xc0, !PT ;  /* 0x000000031a1c7812 */ /* 0x000fe400078ec0ff */
[----:B------:R-:W-:Y:S01]  /*2aa0*/  ISETP.GT.U32.AND P0, PT, R3, -0x4, PT ;  /* 0xfffffffc0300780c */ /* 0x000fe20003f04070 */
[----:B------:R-:W-:Y:S01]  /*2ab0*/  IMAD.MOV.U32 R3, RZ, RZ, RZ ;  /* 0x000000ffff037224 */ /* 0x000fe200078e00ff */
[----:B------:R-:W-:-:S11]  /*2ac0*/  ISETP.NE.AND P2, PT, R28, RZ, PT ;  /* 0x000000ff1c00720c */ /* 0x000fd60003f45270 */
[----:B------:R-:W-:Y:S05]  /*2ad0*/  @P0 BRA `(.L_x_35) ;  /* 0x0000000000640947 */ /* 0x000fea0003800000 */
[----:B------:R-:W-:Y:S02]  /*2ae0*/  LOP3.LUT R3, R26, 0x7ffffffc, RZ, 0xc0, !PT ;  /* 0x7ffffffc1a037812 */ /* 0x000fe400078ec0ff */
[----:B------:R-:W-:-:S07]  /*2af0*/  MOV R6, RZ ;  /* 0x000000ff00067202 */ /* 0x000fce0000000f00 */
.L_x_36:
[----:B-1----:R-:W3:Y:S01]  /*2b00*/  LDG.E R41, desc[UR36][R30.64] ;  /* 0x000000241e297981 */ /* 0x002ee2000c1e1900 */
[----:B------:R-:W-:Y:S01]  /*2b10*/  I2FP.F32.U32 R26, R6 ;  /* 0x00000006001a7245 */ /* 0x000fe20000201000 */
[----:B------:R-:W-:-:S04]  /*2b20*/  IMAD.WIDE.U32 R4, R6, 0x4, R24 ;  /* 0x0000000406047825 */ /* 0x000fc800078e0018 */
[----:B---3--:R-:W-:-:S05]  /*2b30*/  FFMA R41, R26, R0, R41 ;  /* 0x000000001a297223 */ /* 0x008fca0000000029 */
[----:B------:R0:W-:Y:S04]  /*2b40*/  ST.E desc[UR36][R4.64], R41 ;  /* 0x0000002904007985 */ /* 0x0001e8000c101924 */
[----:B------:R-:W3:Y:S01]  /*2b50*/  LDG.E R43, desc[UR36][R30.64] ;  /* 0x000000241e2b7981 */ /* 0x000ee2000c1e1900 */
[----:B------:R-:W-:-:S05]  /*2b60*/  VIADD R26, R6, 0x1 ;  /* 0x00000001061a7836 */ /* 0x000fca0000000000 */
[----:B------:R-:W-:-:S05]  /*2b70*/  I2FP.F32.U32 R26, R26 ;  /* 0x0000001a001a7245 */ /* 0x000fca0000201000 */
[----:B---3--:R-:W-:-:S05]  /*2b80*/  FFMA R43, R26, R0, R43 ;  /* 0x000000001a2b7223 */ /* 0x008fca000000002b */
[----:B------:R1:W-:Y:S04]  /*2b90*/  ST.E desc[UR36][R4.64+0x4], R43 ;  /* 0x0000042b04007985 */ /* 0x0003e8000c101924 */
[----:B------:R-:W3:Y:S01]  /*2ba0*/  LDG.E R45, desc[UR36][R30.64] ;  /* 0x000000241e2d7981 */ /* 0x000ee2000c1e1900 */
[----:B------:R-:W-:-:S04]  /*2bb0*/  IADD3 R26, PT, PT, R6, 0x2, RZ ;  /* 0x00000002061a7810 */ /* 0x000fc80007ffe0ff */
[----:B------:R-:W-:-:S05]  /*2bc0*/  I2FP.F32.U32 R26, R26 ;  /* 0x0000001a001a7245 */ /* 0x000fca0000201000 */
[----:B---3--:R-:W-:-:S05]  /*2bd0*/  FFMA R45, R26, R0, R45 ;  /* 0x000000001a2d7223 */ /* 0x008fca000000002d */
[----:B------:R1:W-:Y:S04]  /*2be0*/  ST.E desc[UR36][R4.64+0x8], R45 ;  /* 0x0000082d04007985 */ /* 0x0003e8000c101924 */
[----:B0-----:R-:W3:Y:S01]  /*2bf0*/  LDG.E R41, desc[UR36][R30.64] ;  /* 0x000000241e297981 */ /* 0x001ee2000c1e1900 */
[C---:B------:R-:W-:Y:S01]  /*2c00*/  VIADD R26, R6.reuse, 0x3 ;  /* 0x00000003061a7836 */ /* 0x040fe20000000000 */
[----:B------:R-:W-:-:S04]  /*2c10*/  IADD3 R6, PT, PT, R6, 0x4, RZ ;  /* 0x0000000406067810 */ /* 0x000fc80007ffe0ff */
[----:B------:R-:W-:Y:S02]  /*2c20*/  I2FP.F32.U32 R26, R26 ;  /* 0x0000001a001a7245 */ /* 0x000fe40000201000 */
[----:B------:R-:W-:-:S03]  /*2c30*/  ISETP.NE.AND P0, PT, R6, R3, PT ;  /* 0x000000030600720c */ /* 0x000fc60003f05270 */
[----:B---3--:R-:W-:-:S05]  /*2c40*/  FFMA R41, R26, R0, R41 ;  /* 0x000000001a297223 */ /* 0x008fca0000000029 */
[----:B------:R1:W-:Y:S05]  /*2c50*/  ST.E desc[UR36][R4.64+0xc], R41 ;  /* 0x00000c2904007985 */ /* 0x0003ea000c101924 */
[----:B------:R-:W-:Y:S05]  /*2c60*/  @P0 BRA `(.L_x_36) ;  /* 0xfffffffc00a40947 */ /* 0x000fea000383ffff */
.L_x_35:
[----:B------:R-:W-:Y:S05]  /*2c70*/  BSYNC.RECONVERGENT B3 ;  /* 0x0000000000037941 */ /* 0x000fea0003800200 */
.L_x_34:
[----:B------:R-:W-:Y:S05]  /*2c80*/  @!P2 BRA `(.L_x_27) ;  /* 0x0000000000e0a947 */ /* 0x000fea0003800000 */
[----:B-1----:R-:W3:Y:S01]  /*2c90*/  LDG.E R41, desc[UR36][R30.64] ;  /* 0x000000241e297981 */ /* 0x002ee2000c1e1900 */
[----:B------:R-:W-:Y:S01]  /*2ca0*/  I2FP.F32.U32 R6, R3 ;  /* 0x0000000300067245 */ /* 0x000fe20000201000 */
[----:B------:R-:W-:Y:S01]  /*2cb0*/  IMAD.WIDE.U32 R4, R3, 0x4, R24 ;  /* 0x0000000403047825 */ /* 0x000fe200078e0018 */
[----:B------:R-:W-:-:S03]  /*2cc0*/  ISETP.NE.AND P0, PT, R28, 0x1, PT ;  /* 0x000000011c00780c */ /* 0x000fc60003f05270 */
[----:B---3--:R-:W-:-:S05]  /*2cd0*/  FFMA R41, R6, R0, R41 ;  /* 0x0000000006297223 */ /* 0x008fca0000000029 */
[----:B------:R0:W-:Y:S05]  /*2ce0*/  ST.E desc[UR36][R4.64], R41 ;  /* 0x0000002904007985 */ /* 0x0001ea000c101924 */
[----:B------:R-:W-:Y:S05]  /*2cf0*/  @!P0 BRA `(.L_x_27) ;  /* 0x0000000000c48947 */ /* 0x000fea0003800000 */
[----:B0-----:R-:W3:Y:S01]  /*2d00*/  LDG.E R41, desc[UR36][R30.64] ;  /* 0x000000241e297981 */ /* 0x001ee2000c1e1900 */
[----:B------:R-:W-:Y:S01]  /*2d10*/  VIADD R6, R3, 0x1 ;  /* 0x0000000103067836 */ /* 0x000fe20000000000 */
[----:B------:R-:W-:-:S04]  /*2d20*/  ISETP.NE.AND P0, PT, R28, 0x2, PT ;  /* 0x000000021c00780c */ /* 0x000fc80003f05270 */
[----:B------:R-:W-:-:S05]  /*2d30*/  I2FP.F32.U32 R6, R6 ;  /* 0x0000000600067245 */ /* 0x000fca0000201000 */
[----:B---3--:R-:W-:-:S05]  /*2d40*/  FFMA R41, R6, R0, R41 ;  /* 0x0000000006297223 */ /* 0x008fca0000000029 */
[----:B------:R0:W-:Y:S01]  /*2d50*/  ST.E desc[UR36][R4.64+0x4], R41 ;  /* 0x0000042904007985 */ /* 0x0001e2000c101924 */
[----:B------:R-:W-:Y:S05]  /*2d60*/  @!P0 BRA `(.L_x_27) ;  /* 0x0000000000a88947 */ /* 0x000fea0003800000 */
[----:B------:R-:W3:Y:S01]  /*2d70*/  LDG.E R31, desc[UR36][R30.64] ;  /* 0x000000241e1f7981 */ /* 0x000ee2000c1e1900 */
[----:B------:R-:W-:-:S04]  /*2d80*/  IADD3 R3, PT, PT, R3, 0x2, RZ ;  /* 0x0000000203037810 */ /* 0x000fc80007ffe0ff */
[----:B------:R-:W-:-:S05]  /*2d90*/  I2FP.F32.U32 R6, R3 ;  /* 0x0000000300067245 */ /* 0x000fca0000201000 */
[----:B---3--:R-:W-:-:S05]  /*2da0*/  FFMA R3, R6, R0, R31 ;  /* 0x0000000006037223 */ /* 0x008fca000000001f */
[----:B------:R1:W-:Y:S01]  /*2db0*/  ST.E desc[UR36][R4.64+0x8], R3 ;  /* 0x0000080304007985 */ /* 0x0003e2000c101924 */
[----:B------:R-:W-:Y:S05]  /*2dc0*/  BRA `(.L_x_27) ;  /* 0x0000000000907947 */ /* 0x000fea0003800000 */
.L_x_31:
[----:B------:R-:W-:-:S05]  /*2dd0*/  IMAD.IADD R0, R7, 0x1, -R29 ;  /* 0x0000000107007824 */ /* 0x000fca00078e0a1d */
[----:B------:R-:W-:-:S13]  /*2de0*/  ISETP.GT.AND P0, PT, R0, RZ, PT ;  /* 0x000000ff0000720c */ /* 0x000fda0003f04270 */
[----:B------:R-:W-:Y:S05]  /*2df0*/  @!P0 BRA `(.L_x_27) ;  /* 0x0000000000848947 */ /* 0x000fea0003800000 */
[----:B------:R-:W-:Y:S01]  /*2e00*/  IADD3 R3, PT, PT, R9, -R29, RZ ;  /* 0x8000001d09037210 */ /* 0x000fe20007ffe0ff */
[----:B------:R-:W-:Y:S01]  /*2e10*/  BSSY.RECONVERGENT B3, `(.L_x_37) ;  /* 0x0000014000037945 */ /* 0x000fe20003800200 */
[----:B------:R-:W-:Y:S01]  /*2e20*/  LOP3.LUT R6, R0, 0x3, RZ, 0xc0, !PT ;  /* 0x0000000300067812 */ /* 0x000fe200078ec0ff */
[----:B------:R-:W-:Y:S01]  /*2e30*/  IMAD.WIDE.U32 R4, R29, 0x4, R32 ;  /* 0x000000041d047825 */ /* 0x000fe200078e0020 */
[----:B------:R-:W-:Y:S02]  /*2e40*/  ISETP.GE.U32.AND P0, PT, R3, 0x3, PT ;  /* 0x000000030300780c */ /* 0x000fe40003f06070 */
[----:B------:R-:W-:Y:S01]  /*2e50*/  ISETP.NE.AND P2, PT, R6, RZ, PT ;  /* 0x000000ff0600720c */ /* 0x000fe20003f45270 */
[----:B------:R-:W-:-:S10]  /*2e60*/  IMAD.MOV.U32 R3, RZ, RZ, RZ ;  /* 0x000000ffff037224 */ /* 0x000fd400078e00ff */
[----:B------:R-:W-:Y:S05]  /*2e70*/  @!P0 BRA `(.L_x_38) ;  /* 0x0000000000348947 */ /* 0x000fea0003800000 */
[----:B------:R0:W5:Y:S01]  /*2e80*/  LDG.E R41, desc[UR36][R4.64] ;  /* 0x0000002404297981 */ /* 0x000162000c1e1900 */
[----:B------:R-:W-:Y:S01]  /*2e90*/  LOP3.LUT R3, R0, 0x7ffffffc, RZ, 0xc0, !PT ;  /* 0x7ffffffc00037812 */ /* 0x000fe200078ec0ff */
[----:B------:R-:W-:-:S07]  /*2ea0*/  HFMA2 R0, -RZ, RZ, 0, 0 ;  /* 0x00000000ff007431 */ /* 0x000fce00000001ff */
.L_x_39:
[----:B---3--:R-:W-:-:S05]  /*2eb0*/  IMAD.WIDE.U32 R30, R0, 0x4, R24 ;  /* 0x00000004001e7825 */ /* 0x008fca00078e0018 */
[----:B-----5:R1:W-:Y:S04]  /*2ec0*/  ST.E desc[UR36][R30.64], R41 ;  /* 0x000000291e007985 */ /* 0x0203e8000c101924 */
[----:B------:R-:W3:Y:S04]  /*2ed0*/  LDG.E R43, desc[UR36][R4.64] ;  /* 0x00000024042b7981 */ /* 0x000ee8000c1e1900 */
[----:B---3--:R3:W-:Y:S04]  /*2ee0*/  ST.E desc[UR36][R30.64+0x4], R43 ;  /* 0x0000042b1e007985 */ /* 0x0087e8000c101924 */
[----:B------:R3:W-:Y:S04]  /*2ef0*/  ST.E desc[UR36][R30.64+0x8], R43 ;  /* 0x0000082b1e007985 */ /* 0x0007e8000c101924 */
[----:B-1----:R-:W4:Y:S01]  /*2f00*/  LDG.E R41, desc[UR36][R4.64] ;  /* 0x0000002404297981 */ /* 0x002f22000c1e1900 */
[----:B------:R-:W-:-:S05]  /*2f10*/  VIADD R0, R0, 0x4 ;  /* 0x0000000400007836 */ /* 0x000fca0000000000 */
[----:B------:R-:W-:Y:S01]  /*2f20*/  ISETP.NE.AND P0, PT, R0, R3, PT ;  /* 0x000000030000720c */ /* 0x000fe20003f05270 */
[----:B----4-:R3:W-:-:S12]  /*2f30*/  ST.E desc[UR36][R30.64+0xc], R41 ;  /* 0x00000c291e007985 */ /* 0x0107d8000c101924 */
[----:B------:R-:W-:Y:S05]  /*2f40*/  @P0 BRA `(.L_x_39) ;  /* 0xfffffffc00d80947 */ /* 0x000fea000383ffff */
.L_x_38:
[----:B------:R-:W-:Y:S05]  /*2f50*/  BSYNC.RECONVERGENT B3 ;  /* 0x0000000000037941 */ /* 0x000fea0003800200 */
.L_x_37:
        /* <DEDUP_REMOVED lines=8> */
[----:B---3--:R-:W-:Y:S05]  /*2fe0*/  @!P0 BRA `(.L_x_27) ;  /* 0x0000000000088947 */ /* 0x008fea0003800000 */
[----:B0-----:R-:W3:Y:S04]  /*2ff0*/  LDG.E R5, desc[UR36][R4.64] ;  /* 0x0000002404057981 */ /* 0x001ee8000c1e1900 */
[----:B---3--:R0:W-:Y:S02]  /*3000*/  ST.E desc[UR36][R30.64+0x8], R5 ;  /* 0x000008051e007985 */ /* 0x0081e4000c101924 */
.L_x_27:
[----:B------:R-:W-:Y:S05]  /*3010*/  BSYNC.RECONVERGENT B2 ;  /* 0x0000000000027941 */ /* 0x000fea0003800200 */
.L_x_25:
[----:B------:R-:W-:Y:S01]  /*3020*/  ISETP.GT.AND P0, PT, R20, R29, PT ;  /* 0x0000001d1400720c */ /* 0x000fe20003f04270 */
[----:B------:R-:W-:Y:S01]  /*3030*/  BSSY.RECONVERGENT B2, `(.L_x_40) ;  /* 0x00000d1000027945 */ /* 0x000fe20003800200 */
[----:B------:R-:W-:Y:S01]  /*3040*/  HFMA2 R0, -RZ, RZ, 0, 0 ;  /* 0x00000000ff007431 */ /* 0x000fe200000001ff */
[----:B------:R-:W-:Y:S01]  /*3050*/  MOV R26, RZ ;  /* 0x000000ff001a7202 */ /* 0x000fe20000000f00 */
[----:B------:R-:W-:-:S09]  /*3060*/  IMAD.MOV.U32 R47, RZ, RZ, RZ ;  /* 0x000000ffff2f7224 */ /* 0x000fd200078e00ff */
[----:B------:R-:W-:Y:S05]  /*3070*/  @!P0 BRA `(.L_x_41) ;  /* 0x0000000c00308947 */ /* 0x000fea0003800000 */
[C---:B------:R-:W-:Y:S01]  /*3080*/  IMAD.IADD R0, R29.reuse, 0x1, -R20 ;  /* 0x000000011d007824 */ /* 0x040fe200078e0a14 */
[----:B------:R-:W-:Y:S01]  /*3090*/  BSSY.RECONVERGENT B3, `(.L_x_42) ;  /* 0x0000065000037945 */ /* 0x000fe20003800200 */
[----:B------:R-:W-:Y:S01]  /*30a0*/  IADD3 R6, PT, PT, -R29, R20, RZ ;  /* 0x000000141d067210 */ /* 0x000fe20007ffe1ff */
[----:B-1----:R-:W-:Y:S01]  /*30b0*/  IMAD.MOV.U32 R3, RZ, RZ, R29 ;  /* 0x000000ffff037224 */ /* 0x002fe200078e001d */
[----:B------:R-:W-:Y:S01]  /*30c0*/  MOV R45, RZ ;  /* 0x000000ff002d7202 */ /* 0x000fe20000000f00 */
[----:B------:R-:W-:Y:S01]  /*30d0*/  IMAD.MOV.U32 R26, RZ, RZ, RZ ;  /* 0x000000ffff1a7224 */ /* 0x000fe200078e00ff */
[----:B------:R-:W-:Y:S01]  /*30e0*/  ISETP.GT.U32.AND P0, PT, R0, -0x8, PT ;  /* 0xfffffff80000780c */ /* 0x000fe20003f04070 */
[----:B------:R-:W-:Y:S01]  /*30f0*/  IMAD.MOV.U32 R0, RZ, RZ, RZ ;  /* 0x000000ffff007224 */ /* 0x000fe200078e00ff */
[----:B------:R-:W-:-:S11]  /*3100*/  MOV R47, RZ ;  /* 0x000000ff002f7202 */ /* 0x000fd60000000f00 */
[----:B------:R-:W-:Y:S05]  /*3110*/  @P0 BRA `(.L_x_43) ;  /* 0x0000000400700947 */ /* 0x000fea0003800000 */
[----:B------:R-:W-:Y:S01]  /*3120*/  LOP3.LUT R45, R6, 0xfffffff8, RZ, 0xc0, !PT ;  /* 0xfffffff8062d7812 */ /* 0x000fe200078ec0ff */
[----:B------:R-:W-:Y:S01]  /*3130*/  IMAD.MOV.U32 R28, RZ, RZ, RZ ;  /* 0x000000ffff1c7224 */ /* 0x000fe200078e00ff */
[----:B------:R-:W-:Y:S02]  /*3140*/  MOV R0, RZ ;  /* 0x000000ff00007202 */ /* 0x000fe40000000f00 */
[----:B------:R-:W-:-:S07]  /*3150*/  MOV R3, R29 ;  /* 0x0000001d00037202 */ /* 0x000fce0000000f00 */
.L_x_44:
[----:B0---4-:R-:W-:-:S04]  /*3160*/  IMAD.WIDE R4, R3, 0x4, R36 ;  /* 0x0000000403047825 */ /* 0x011fc800078e0224 */
[----:B---3--:R-:W-:Y:S01]  /*3170*/  IMAD.WIDE.U32 R30, R28, 0x4, R24 ;  /* 0x000000041c1e7825 */ /* 0x008fe200078e0018 */
[----:B------:R-:W3:Y:S04]  /*3180*/  LDG.E R44, desc[UR36][R4.64] ;  /* 0x00000024042c7981 */ /* 0x000ee8000c1e1900 */
[----:B------:R-:W3:Y:S01]  /*3190*/  LD.E R49, desc[UR36][R30.64] ;  /* 0x000000241e317980 */ /* 0x000ee2000c101900 */
[----:B------:R-:W-:-:S03]  /*31a0*/  IMAD.WIDE R40, R3, 0x4, R34 ;  /* 0x0000000403287825 */ /* 0x000fc600078e0222 */
[----:B------:R-:W4:Y:S04]  /*31b0*/  LDG.E R53, desc[UR36][R4.64+0x4] ;  /* 0x0000042404357981 */ /* 0x000f28000c1e1900 */
[----:B------:R-:W5:Y:S01]  /*31c0*/  LDG.E R46, desc[UR36][R40.64] ;  /* 0x00000024282e7981 */ /* 0x000f62000c1e1900 */
[----:B------:R-:W-:-:S03]  /*31d0*/  IMAD.WIDE R42, R3, 0x4, R18 ;  /* 0x00000004032a7825 */ /* 0x000fc600078e0212 */
[----:B------:R-:W2:Y:S04]  /*31e0*/  LDG.E R57, desc[UR36][R4.64+0x14] ;  /* 0x0000142404397981 */ /* 0x000ea8000c1e1900 */
[----:B------:R-:W4:Y:S04]  /*31f0*/  LD.E R48, desc[UR36][R42.64] ;  /* 0x000000242a307980 */ /* 0x000f28000c101900 */
[----:B------:R-:W2:Y:S04]  /*3200*/  LD.E R55, desc[UR36][R42.64+0x4] ;  /* 0x000004242a377980 */ /* 0x000ea8000c101900 */
[----:B------:R-:W2:Y:S04]  /*3210*/  LD.E R59, desc[UR36][R42.64+0x14] ;  /* 0x000014242a3b7980 */ /* 0x000ea8000c101900 */
[----:B------:R-:W2:Y:S04]  /*3220*/  LD.E R52, desc[UR36][R42.64+0x18] ;  /* 0x000018242a347980 */ /* 0x000ea8000c101900 */
[----:B------:R-:W2:Y:S01]  /*3230*/  LDG.E R61, desc[UR36][R40.64+0x18] ;  /* 0x00001824283d7981 */ /* 0x000ea2000c1e1900 */
[----:B---3--:R-:W-:-:S04]  /*3240*/  FADD R51, R44, -R49 ;  /* 0x800000312c337221 */ /* 0x008fc80000000000 */
[----:B------:R-:W-:Y:S02]  /*3250*/  FADD R51, |R51|, R26 ;  /* 0x0000001a33337221 */ /* 0x000fe40000000200 */
[----:B------:R-:W3:Y:S01]  /*3260*/  LD.E R26, desc[UR36][R30.64+0x4] ;  /* 0x000004241e1a7980 */ /* 0x000ee2000c101900 */
[----:B-----5:R-:W-:-:S04]  /*3270*/  FADD R46, -R49, R46 ;  /* 0x0000002e312e7221 */ /* 0x020fc80000000100 */
[----:B------:R-:W-:Y:S02]  /*3280*/  FADD R46, |R46|, R47 ;  /* 0x0000002f2e2e7221 */ /* 0x000fe40000000200 */
[----:B------:R-:W5:Y:S01]  /*3290*/  LDG.E R47, desc[UR36][R40.64+0x4] ;  /* 0x00000424282f7981 */ /* 0x000f62000c1e1900 */
[----:B----4-:R-:W-:-:S03]  /*32a0*/  FADD R49, -R49, R48 ;  /* 0x0000003031317221 */ /* 0x010fc60000000100 */
[----:B------:R-:W4:Y:S01]  /*32b0*/  LD.E R48, desc[UR36][R30.64+0x1c] ;  /* 0x00001c241e307980 */ /* 0x000f22000c101900 */
[----:B------:R-:W-:-:S03]  /*32c0*/  FADD R49, |R49|, R0 ;  /* 0x0000000031317221 */ /* 0x000fc60000000200 */
[----:B------:R-:W4:Y:S01]  /*32d0*/  LD.E R0, desc[UR36][R30.64+0x8] ;  /* 0x000008241e007980 */ /* 0x000f22000c101900 */
[----:B---3--:R-:W-:-:S03]  /*32e0*/  FADD R44, R53, -R26 ;  /* 0x8000001a352c7221 */ /* 0x008fc60000000000 */
[----:B------:R-:W3:Y:S01]  /*32f0*/  LD.E R53, desc[UR36][R42.64+0x8] ;  /* 0x000008242a357980 */ /* 0x000ee2000c101900 */
[----:B------:R-:W-:-:S03]  /*3300*/  FADD R44, R51, |R44| ;  /* 0x4000002c332c7221 */ /* 0x000fc60000000000 */
[----:B------:R-:W4:Y:S01]  /*3310*/  LDG.E R51, desc[UR36][R4.64+0x8] ;  /* 0x0000082404337981 */ /* 0x000f22000c1e1900 */
[----:B-----5:R-:W-:-:S04]  /*3320*/  FADD R47, -R26, R47 ;  /* 0x0000002f1a2f7221 */ /* 0x020fc80000000100 */
[----:B------:R-:W-:Y:S02]  /*3330*/  FADD R46, R46, |R47| ;  /* 0x4000002f2e2e7221 */ /* 0x000fe40000000000 */
[----:B------:R-:W5:Y:S01]  /*3340*/  LDG.E R47, desc[UR36][R40.64+0x8] ;  /* 0x00000824282f7981 */ /* 0x000f62000c1e1900 */
[----:B--2---:R-:W-:-:S03]  /*3350*/  FADD R26, -R26, R55 ;  /* 0x000000371a1a7221 */ /* 0x004fc60000000100 */
[----:B------:R-:W2:Y:S01]  /*3360*/  LDG.E R55, desc[UR36][R40.64+0xc] ;  /* 0x00000c2428377981 */ /* 0x000ea2000c1e1900 */
[----:B------:R-:W-:-:S03]  /*3370*/  FADD R49, R49, |R26| ;  /* 0x4000001a31317221 */ /* 0x000fc60000000000 */
[----:B------:R-:W2:Y:S01]  /*3380*/  LD.E R26, desc[UR36][R30.64+0xc] ;  /* 0x00000c241e1a7980 */ /* 0x000ea2000c101900 */
[----:B----4-:R-:W-:-:S04]  /*3390*/  FADD R51, R51, -R0 ;  /* 0x8000000033337221 */ /* 0x010fc80000000000 */
[----:B------:R-:W-:Y:S02]  /*33a0*/  FADD R44, R44, |R51| ;  /* 0x400000332c2c7221 */ /* 0x000fe40000000000 */
[----:B------:R-:W4:Y:S01]  /*33b0*/  LDG.E R51, desc[UR36][R4.64+0xc] ;  /* 0x00000c2404337981 */ /* 0x000f22000c1e1900 */
[C---:B-----5:R-:W-:Y:S01]  /*33c0*/  FADD R47, -R0.reuse, R47 ;  /* 0x0000002f002f7221 */ /* 0x060fe20000000100 */
[----:B---3--:R-:W-:Y:S02]  /*33d0*/  FADD R0, -R0, R53 ;  /* 0x0000003500007221 */ /* 0x008fe40000000100 */
[----:B------:R-:W3:Y:S01]  /*33e0*/  LD.E R53, desc[UR36][R42.64+0xc] ;  /* 0x00000c242a357980 */ /* 0x000ee2000c101900 */
[----:B------:R-:W-:Y:S01]  /*33f0*/  FADD R46, R46, |R47| ;  /* 0x4000002f2e2e7221 */ /* 0x000fe20000000000 */
[----:B--2---:R-:W-:Y:S01]  /*3400*/  FADD R55, -R26, R55 ;  /* 0x000000371a377221 */ /* 0x004fe20000000100 */
[----:B------:R-:W-:Y:S02]  /*3410*/  FADD R49, R49, |R0| ;  /* 0x4000000031317221 */ /* 0x000fe40000000000 */
[----:B------:R-:W2:Y:S01]  /*3420*/  LD.E R0, desc[UR36][R30.64+0x10] ;  /* 0x000010241e007980 */ /* 0x000ea2000c101900 */
[----:B----4-:R-:W-:-:S04]  /*3430*/  FADD R51, R51, -R26 ;  /* 0x8000001a33337221 */ /* 0x010fc80000000000 */
[----:B------:R-:W-:Y:S01]  /*3440*/  FADD R47, R44, |R51| ;  /* 0x400000332c2f7221 */ /* 0x000fe20000000000 */
[----:B------:R-:W-:Y:S01]  /*3450*/  FADD R44, R46, |R55| ;  /* 0x400000372e2c7221 */ /* 0x000fe20000000000 */
[----:B------:R-:W2:Y:S04]  /*3460*/  LDG.E R51, desc[UR36][R4.64+0x10] ;  /* 0x0000102404337981 */ /* 0x000ea8000c1e1900 */
[----:B------:R-:W4:Y:S01]  /*3470*/  LD.E R55, desc[UR36][R42.64+0x10] ;  /* 0x000010242a377980 */ /* 0x000f22000c101900 */
[----:B---3--:R-:W-:-:S03]  /*3480*/  FADD R26, -R26, R53 ;  /* 0x000000351a1a7221 */ /* 0x008fc60000000100 */
[----:B------:R-:W3:Y:S01]  /*3490*/  LDG.E R53, desc[UR36][R40.64+0x10] ;  /* 0x0000102428357981 */ /* 0x000ee2000c1e1900 */
[----:B------:R-:W-:-:S03]  /*34a0*/  FADD R50, R49, |R26| ;  /* 0x4000001a31327221 */ /* 0x000fc60000000000 */
[----:B------:R-:W5:Y:S04]  /*34b0*/  LD.E R26, desc[UR36][R30.64+0x18] ;  /* 0x000018241e1a7980 */ /* 0x000f68000c101900 */
[----:B------:R-:W5:Y:S01]  /*34c0*/  LDG.E R49, desc[UR36][R4.64+0x18] ;  /* 0x0000182404317981 */ /* 0x000f62000c1e1900 */
[----:B--2---:R-:W-:-:S03]  /*34d0*/  FADD R46, R51, -R0 ;  /* 0x80000000332e7221 */ /* 0x004fc60000000000 */
[----:B------:R0:W2:Y:S01]  /*34e0*/  LDG.E R51, desc[UR36][R4.64+0x1c] ;  /* 0x00001c2404337981 */ /* 0x0000a2000c1e1900 */
[----:B----4-:R-:W-:Y:S01]  /*34f0*/  FADD R55, -R0, R55 ;  /* 0x0000003700377221 */ /* 0x010fe20000000100 */
[----:B------:R-:W-:Y:S02]  /*3500*/  FADD R47, R47, |R46| ;  /* 0x4000002e2f2f7221 */ /* 0x000fe40000000000 */
[----:B------:R-:W4:Y:S01]  /*3510*/  LD.E R46, desc[UR36][R30.64+0x14] ;  /* 0x000014241e2e7980 */ /* 0x000f22000c101900 */
[----:B------:R-:W-:Y:S01]  /*3520*/  FADD R50, R50, |R55| ;  /* 0x4000003732327221 */ /* 0x000fe20000000000 */
[----:B---3--:R-:W-:Y:S02]  /*3530*/  FADD R53, -R0, R53 ;  /* 0x0000003500357221 */ /* 0x008fe40000000100 */
[----:B------:R-:W3:Y:S02]  /*3540*/  LDG.E R55, desc[UR36][R40.64+0x14] ;  /* 0x0000142428377981 */ /* 0x000ee4000c1e1900 */
[----:B------:R-:W-:-:S02]  /*3550*/  FADD R44, R44, |R53| ;  /* 0x400000352c2c7221 */ /* 0x000fc40000000000 */
[----:B------:R-:W2:Y:S04]  /*3560*/  LDG.E R53, desc[UR36][R40.64+0x1c] ;  /* 0x00001c2428357981 */ /* 0x000ea8000c1e1900 */
[----:B------:R-:W2:Y:S01]  /*3570*/  LD.E R31, desc[UR36][R42.64+0x1c] ;  /* 0x00001c242a1f7980 */ /* 0x000ea2000c101900 */
[----:B------:R-:W-:-:S05]  /*3580*/  VIADD R28, R28, 0x8 ;  /* 0x000000081c1c7836 */ /* 0x000fca0000000000 */
[----:B------:R-:W-:Y:S01]  /*3590*/  ISETP.NE.AND P0, PT, R28, R45, PT ;  /* 0x0000002d1c00720c */ /* 0x000fe20003f05270 */
[----:B-----5:R-:W-:Y:S01]  /*35a0*/  FADD R49, R49, -R26 ;  /* 0x8000001a31317221 */ /* 0x020fe20000000000 */
[C---:B0-----:R-:W-:Y:S01]  /*35b0*/  FADD R5, -R26.reuse, R52 ;  /* 0x000000341a057221 */ /* 0x041fe20000000100 */
[----:B------:R-:W-:Y:S01]  /*35c0*/  FADD R61, -R26, R61 ;  /* 0x0000003d1a3d7221 */ /* 0x000fe20000000100 */
[----:B------:R-:W-:Y:S01]  /*35d0*/  IADD3 R3, PT, PT, R3, 0x8, RZ ;  /* 0x0000000803037810 */ /* 0x000fe20007ffe0ff */
[----:B----4-:R-:W-:Y:S01]  /*35e0*/  FADD R0, R57, -R46 ;  /* 0x8000002e39007221 */ /* 0x010fe20000000000 */
[C---:B------:R-:W-:Y:S01]  /*35f0*/  FADD R59, -R46.reuse, R59 ;  /* 0x0000003b2e3b7221 */ /* 0x040fe20000000100 */
[----:B---3--:R-:W-:Y:S02]  /*3600*/  FADD R55, -R46, R55 ;  /* 0x000000372e377221 */ /* 0x008fe40000000100 */
[----:B------:R-:W-:Y:S01]  /*3610*/  FADD R0, R47, |R0| ;  /* 0x400000002f007221 */ /* 0x000fe20000000000 */
[----:B------:R-:W-:Y:S01]  /*3620*/  FADD R50, R50, |R59| ;  /* 0x4000003b32327221 */ /* 0x000fe20000000000 */
[----:B------:R-:W-:-:S02]  /*3630*/  FADD R44, R44, |R55| ;  /* 0x400000372c2c7221 */ /* 0x000fc40000000000 */
[----:B------:R-:W-:Y:S01]  /*3640*/  FADD R0, R0, |R49| ;  /* 0x4000003100007221 */ /* 0x000fe20000000000 */
[----:B--2---:R-:W-:Y:S01]  /*3650*/  FADD R51, R51, -R48 ;  /* 0x8000003033337221 */ /* 0x004fe20000000000 */
[----:B------:R-:W-:Y:S01]  /*3660*/  FADD R5, R50, |R5| ;  /* 0x4000000532057221 */ /* 0x000fe20000000000 */
[----:B------:R-:W-:Y:S01]  /*3670*/  FADD R44, R44, |R61| ;  /* 0x4000003d2c2c7221 */ /* 0x000fe20000000000 */
[C---:B------:R-:W-:Y:S01]  /*3680*/  FADD R4, -R48.reuse, R31 ;  /* 0x0000001f30047221 */ /* 0x040fe20000000100 */
[----:B------:R-:W-:Y:S01]  /*3690*/  FADD R53, -R48, R53 ;  /* 0x0000003530357221 */ /* 0x000fe20000000100 */
[----:B------:R-:W-:Y:S02]  /*36a0*/  FADD R26, R0, |R51| ;  /* 0x40000033001a7221 */ /* 0x000fe40000000000 */
[----:B------:R-:W-:Y:S01]  /*36b0*/  FADD R0, R5, |R4| ;  /* 0x4000000405007221 */ /* 0x000fe20000000000 */
[----:B------:R-:W-:Y:S01]  /*36c0*/  FADD R47, R44, |R53| ;  /* 0x400000352c2f7221 */ /* 0x000fe20000000000 */
[----:B------:R-:W-:Y:S06]  /*36d0*/  @P0 BRA `(.L_x_44) ;  /* 0xfffffff800a00947 */ /* 0x000fec000383ffff */
.L_x_43:
[----:B------:R-:W-:Y:S05]  /*36e0*/  BSYNC.RECONVERGENT B3 ;  /* 0x0000000000037941 */ /* 0x000fea0003800200 */
.L_x_42:
[----:B0-----:R-:W-:-:S13]  /*36f0*/  LOP3.LUT P0, R4, R6, 0x7, RZ, 0xc0, !PT ;  /* 0x0000000706047812 */ /* 0x001fda000780c0ff */
[----:B------:R-:W-:Y:S05]  /*3700*/  @!P0 BRA `(.L_x_41) ;  /* 0x00000004008c8947 */ /* 0x000fea0003800000 */
[----:B------:R-:W-:Y:S01]  /*3710*/  ISETP.GE.U32.AND P0, PT, R4, 0x4, PT ;  /* 0x000000040400780c */ /* 0x000fe20003f06070 */
[----:B------:R-:W-:-:S12]  /*3720*/  BSSY.RECONVERGENT B3, `(.L_x_45) ;  /* 0x0000030000037945 */ /* 0x000fd80003800200 */
[----:B------:R-:W-:Y:S05]  /*3730*/  @!P0 BRA `(.L_x_46) ;  /* 0x0000000000b88947 */ /* 0x000fea0003800000 */
[----:B----4-:R-:W-:-:S04]  /*3740*/  IMAD.WIDE.U32 R4, R45, 0x4, R24 ;  /* 0x000000042d047825 */ /* 0x010fc800078e0018 */
[C---:B---3--:R-:W-:Y:S01]  /*3750*/  IMAD.WIDE R40, R3.reuse, 0x4, R34 ;  /* 0x0000000403287825 */ /* 0x048fe200078e0222 */
[----:B------:R-:W3:Y:S03]  /*3760*/  LD.E R55, desc[UR36][R4.64] ;  /* 0x0000002404377980 */ /* 0x000ee6000c101900 */
[C---:B------:R-:W-:Y:S01]  /*3770*/  IMAD.WIDE R30, R3.reuse, 0x4, R36 ;  /* 0x00000004031e7825 */ /* 0x040fe200078e0224 */
[----:B------:R-:W3:Y:S03]  /*3780*/  LDG.E R50, desc[UR36][R40.64] ;  /* 0x0000002428327981 */ /* 0x000ee6000c1e1900 */
[----:B------:R-:W-:Y:S01]  /*3790*/  IMAD.WIDE R42, R3, 0x4, R18 ;  /* 0x00000004032a7825 */ /* 0x000fe200078e0212 */
[----:B------:R-:W4:Y:S04]  /*37a0*/  LDG.E R48, desc[UR36][R30.64] ;  /* 0x000000241e307981 */ /* 0x000f28000c1e1900 */
[----:B------:R-:W5:Y:S04]  /*37b0*/  LD.E R52, desc[UR36][R42.64] ;  /* 0x000000242a347980 */ /* 0x000f68000c101900 */
[----:B------:R-:W2:Y:S04]  /*37c0*/  LD.E R44, desc[UR36][R4.64+0x4] ;  /* 0x00000424042c7980 */ /* 0x000ea8000c101900 */
[----:B------:R-:W2:Y:S04]  /*37d0*/  LDG.E R53, desc[UR36][R30.64+0x4] ;  /* 0x000004241e357981 */ /* 0x000ea8000c1e1900 */
[----:B------:R-:W2:Y:S04]  /*37e0*/  LD.E R59, desc[UR36][R42.64+0x4] ;  /* 0x000004242a3b7980 */ /* 0x000ea8000c101900 */
[----:B------:R-:W2:Y:S04]  /*37f0*/  LD.E R28, desc[UR36][R4.64+0x8] ;  /* 0x00000824041c7980 */ /* 0x000ea8000c101900 */
[----:B------:R-:W2:Y:S04]  /*3800*/  LD.E R46, desc[UR36][R4.64+0xc] ;  /* 0x00000c24042e7980 */ /* 0x000ea8000c101900 */
[----:B------:R-:W2:Y:S04]  /*3810*/  LDG.E R49, desc[UR36][R30.64+0x8] ;  /* 0x000008241e317981 */ /* 0x000ea8000c1e1900 */
[----:B------:R-:W2:Y:S04]  /*3820*/  LDG.E R61, desc[UR36][R40.64+0x8] ;  /* 0x00000824283d7981 */ /* 0x000ea8000c1e1900 */
[----:B------:R-:W2:Y:S04]  /*3830*/  LD.E R4, desc[UR36][R42.64+0x8] ;  /* 0x000008242a047980 */ /* 0x000ea8000c101900 */
[----:B------:R-:W2:Y:S04]  /*3840*/  LDG.E R51, desc[UR36][R30.64+0xc] ;  /* 0x00000c241e337981 */ /* 0x000ea8000c1e1900 */
[----:B------:R0:W2:Y:S04]  /*3850*/  LD.E R5, desc[UR36][R42.64+0xc] ;  /* 0x00000c242a057980 */ /* 0x0000a8000c101900 */
[----:B------:R-:W2:Y:S01]  /*3860*/  LDG.E R31, desc[UR36][R40.64+0xc] ;  /* 0x00000c24281f7981 */ /* 0x000ea2000c1e1900 */
[----:B---3--:R-:W-:-:S04]  /*3870*/  FADD R50, -R55, R50 ;  /* 0x0000003237327221 */ /* 0x008fc80000000100 */
[----:B------:R-:W-:Y:S02]  /*3880*/  FADD R50, R47, |R50| ;  /* 0x400000322f327221 */ /* 0x000fe40000000000 */
[----:B------:R-:W3:Y:S01]  /*3890*/  LDG.E R47, desc[UR36][R40.64+0x4] ;  /* 0x00000424282f7981 */ /* 0x000ee2000c1e1900 */
[----:B----4-:R-:W-:Y:S01]  /*38a0*/  FADD R57, R48, -R55 ;  /* 0x8000003730397221 */ /* 0x010fe20000000000 */
[----:B-----5:R-:W-:-:S03]  /*38b0*/  FADD R55, -R55, R52 ;  /* 0x0000003437377221 */ /* 0x020fc60000000100 */
[----:B------:R-:W-:Y:S01]  /*38c0*/  FADD R57, R26, |R57| ;  /* 0x400000391a397221 */ /* 0x000fe20000000000 */
[----:B------:R-:W-:Y:S01]  /*38d0*/  FADD R55, R0, |R55| ;  /* 0x4000003700377221 */ /* 0x000fe20000000000 */
[----:B--2---:R-:W-:-:S04]  /*38e0*/  FADD R0, R53, -R44 ;  /* 0x8000002c35007221 */ /* 0x004fc80000000000 */
[----:B------:R-:W-:Y:S01]  /*38f0*/  FADD R0, R57, |R0| ;  /* 0x4000000039007221 */ /* 0x000fe20000000000 */
[----:B------:R-:W-:Y:S01]  /*3900*/  VIADD R3, R3, 0x4 ;  /* 0x0000000403037836 */ /* 0x000fe20000000000 */
[----:B------:R-:W-:Y:S01]  /*3910*/  IADD3 R45, PT, PT, R45, 0x4, RZ ;  /* 0x000000042d2d7810 */ /* 0x000fe20007ffe0ff */
[----:B------:R-:W-:-:S04]  /*3920*/  FADD R49, R49, -R28 ;  /* 0x8000001c31317221 */ /* 0x000fc80000000000 */
[----:B------:R-:W-:Y:S01]  /*3930*/  FADD R0, R0, |R49| ;  /* 0x4000003100007221 */ /* 0x000fe20000000000 */
[C---:B0-----:R-:W-:Y:S01]  /*3940*/  FADD R43, -R28.reuse, R4 ;  /* 0x000000041c2b7221 */ /* 0x041fe20000000100 */
[----:B------:R-:W-:Y:S01]  /*3950*/  FADD R28, -R28, R61 ;  /* 0x0000003d1c1c7221 */ /* 0x000fe20000000100 */
[----:B------:R-:W-:Y:S01]  /*3960*/  FADD R51, R51, -R46 ;  /* 0x8000002e33337221 */ /* 0x000fe20000000000 */
[----:B------:R-:W-:-:S03]  /*3970*/  FADD R4, -R46, R5 ;  /* 0x000000052e047221 */ /* 0x000fc60000000100 */
[----:B------:R-:W-:Y:S01]  /*3980*/  FADD R26, R0, |R51| ;  /* 0x40000033001a7221 */ /* 0x000fe20000000000 */
[----:B------:R-:W-:Y:S01]  /*3990*/  FADD R46, -R46, R31 ;  /* 0x0000001f2e2e7221 */ /* 0x000fe20000000100 */
[C---:B---3--:R-:W-:Y:S01]  /*39a0*/  FADD R47, -R44.reuse, R47 ;  /* 0x0000002f2c2f7221 */ /* 0x048fe20000000100 */
[----:B------:R-:W-:-:S03]  /*39b0*/  FADD R44, -R44, R59 ;  /* 0x0000003b2c2c7221 */ /* 0x000fc60000000100 */
[----:B------:R-:W-:Y:S01]  /*39c0*/  FADD R47, R50, |R47| ;  /* 0x4000002f322f7221 */ /* 0x000fe20000000000 */
[----:B------:R-:W-:-:S03]  /*39d0*/  FADD R44, R55, |R44| ;  /* 0x4000002c372c7221 */ /* 0x000fc60000000000 */
[----:B------:R-:W-:Y:S01]  /*39e0*/  FADD R47, R47, |R28| ;  /* 0x4000001c2f2f7221 */ /* 0x000fe20000000000 */
[----:B------:R-:W-:-:S03]  /*39f0*/  FADD R43, R44, |R43| ;  /* 0x4000002b2c2b7221 */ /* 0x000fc60000000000 */
[----:B------:R-:W-:Y:S01]  /*3a00*/  FADD R47, R47, |R46| ;  /* 0x4000002e2f2f7221 */ /* 0x000fe20000000000 */
[----:B------:R-:W-:-:S07]  /*3a10*/  FADD R0, R43, |R4| ;  /* 0x400000042b007221 */ /* 0x000fce0000000000 */
.L_x_46:
[----:B------:R-:W-:Y:S05]  /*3a20*/  BSYNC.RECONVERGENT B3 ;  /* 0x0000000000037941 */ /* 0x000fea0003800200 */
.L_x_45:
[----:B------:R-:W-:-:S13]  /*3a30*/  LOP3.LUT P0, R4, R6, 0x3, RZ, 0xc0, !PT ;  /* 0x0000000306047812 */ /* 0x000fda000780c0ff */
[----:B------:R-:W-:Y:S05]  /*3a40*/  @!P0 BRA `(.L_x_41) ;  /* 0x0000000000bc8947 */ /* 0x000fea0003800000 */
[----:B------:R-:W-:Y:S01]  /*3a50*/  ISETP.NE.AND P0, PT, R4, 0x1, PT ;  /* 0x000000010400780c */ /* 0x000fe20003f05270 */
[----:B------:R-:W-:Y:S01]  /*3a60*/  BSSY.RECONVERGENT B3, `(.L_x_47) ;  /* 0x000001e000037945 */ /* 0x000fe20003800200 */
[----:B------:R-:W-:-:S04]  /*3a70*/  LOP3.LUT R6, R6, 0x1, RZ, 0xc0, !PT ;  /* 0x0000000106067812 */ /* 0x000fc800078ec0ff */
[----:B------:R-:W-:-:S07]  /*3a80*/  ISETP.NE.U32.AND P2, PT, R6, 0x1, PT ;  /* 0x000000010600780c */ /* 0x000fce0003f45070 */
[----:B------:R-:W-:Y:S06]  /*3a90*/  @!P0 BRA `(.L_x_48) ;  /* 0x0000000000688947 */ /* 0x000fec0003800000 */
[----:B----4-:R-:W-:-:S04]  /*3aa0*/  IMAD.WIDE.U32 R4, R45, 0x4, R24 ;  /* 0x000000042d047825 */ /* 0x010fc800078e0018 */
[C---:B---3--:R-:W-:Y:S01]  /*3ab0*/  IMAD.WIDE R42, R3.reuse, 0x4, R34 ;  /* 0x00000004032a7825 */ /* 0x048fe200078e0222 */
[----:B------:R-:W3:Y:S03]  /*3ac0*/  LD.E R49, desc[UR36][R4.64] ;  /* 0x0000002404317980 */ /* 0x000ee6000c101900 */
[C---:B------:R-:W-:Y:S01]  /*3ad0*/  IMAD.WIDE R30, R3.reuse, 0x4, R36 ;  /* 0x00000004031e7825 */ /* 0x040fe200078e0224 */
[----:B------:R-:W3:Y:S03]  /*3ae0*/  LDG.E R28, desc[UR36][R42.64] ;  /* 0x000000242a1c7981 */ /* 0x000ee6000c1e1900 */
[C---:B------:R-:W-:Y:S01]  /*3af0*/  IMAD.WIDE R40, R3.reuse, 0x4, R18 ;  /* 0x0000000403287825 */ /* 0x040fe200078e0212 */
[----:B------:R-:W4:Y:S04]  /*3b00*/  LDG.E R6, desc[UR36][R30.64] ;  /* 0x000000241e067981 */ /* 0x000f28000c1e1900 */
[----:B------:R-:W5:Y:S04]  /*3b10*/  LD.E R44, desc[UR36][R40.64] ;  /* 0x00000024282c7980 */ /* 0x000f68000c101900 */
[----:B------:R-:W2:Y:S04]  /*3b20*/  LD.E R55, desc[UR36][R4.64+0x4] ;  /* 0x0000042404377980 */ /* 0x000ea8000c101900 */
[----:B------:R-:W2:Y:S04]  /*3b30*/  LDG.E R46, desc[UR36][R30.64+0x4] ;  /* 0x000004241e2e7981 */ /* 0x000ea8000c1e1900 */
[----:B------:R-:W2:Y:S04]  /*3b40*/  LD.E R50, desc[UR36][R40.64+0x4] ;  /* 0x0000042428327980 */ /* 0x000ea8000c101900 */
[----:B------:R-:W2:Y:S01]  /*3b50*/  LDG.E R48, desc[UR36][R42.64+0x4] ;  /* 0x000004242a307981 */ /* 0x000ea2000c1e1900 */
[----:B------:R-:W-:Y:S01]  /*3b60*/  VIADD R3, R3, 0x2 ;  /* 0x0000000203037836 */ /* 0x000fe20000000000 */
[----:B------:R-:W-:Y:S01]  /*3b70*/  IADD3 R45, PT, PT, R45, 0x2, RZ ;  /* 0x000000022d2d7810 */ /* 0x000fe20007ffe0ff */
[----:B---3--:R-:W-:Y:S01]  /*3b80*/  FADD R28, -R49, R28 ;  /* 0x0000001c311c7221 */ /* 0x008fe20000000100 */
[----:B----4-:R-:W-:-:S03]  /*3b90*/  FADD R51, R6, -R49 ;  /* 0x8000003106337221 */ /* 0x010fc60000000000 */
[----:B------:R-:W-:Y:S01]  /*3ba0*/  FADD R28, R47, |R28| ;  /* 0x4000001c2f1c7221 */ /* 0x000fe20000000000 */
[----:B-----5:R-:W-:Y:S01]  /*3bb0*/  FADD R53, -R49, R44 ;  /* 0x0000002c31357221 */ /* 0x020fe20000000100 */
[----:B------:R-:W-:-:S03]  /*3bc0*/  FADD R26, R26, |R51| ;  /* 0x400000331a1a7221 */ /* 0x000fc60000000000 */
[----:B------:R-:W-:Y:S01]  /*3bd0*/  FADD R0, R0, |R53| ;  /* 0x4000003500007221 */ /* 0x000fe20000000000 */
[----:B--2---:R-:W-:Y:S01]  /*3be0*/  FADD R47, R46, -R55 ;  /* 0x800000372e2f7221 */ /* 0x004fe20000000000 */
[----:B------:R-:W-:-:S03]  /*3bf0*/  FADD R5, -R55, R50 ;  /* 0x0000003237057221 */ /* 0x000fc60000000100 */
[----:B------:R-:W-:Y:S01]  /*3c00*/  FADD R26, R26, |R47| ;  /* 0x4000002f1a1a7221 */ /* 0x000fe20000000000 */
[----:B------:R-:W-:Y:S01]  /*3c10*/  FADD R55, -R55, R48 ;  /* 0x0000003037377221 */ /* 0x000fe20000000100 */
[----:B------:R-:W-:-:S03]  /*3c20*/  FADD R0, R0, |R5| ;  /* 0x4000000500007221 */ /* 0x000fc60000000000 */
[----:B------:R-:W-:-:S07]  /*3c30*/  FADD R47, R28, |R55| ;  /* 0x400000371c2f7221 */ /* 0x000fce0000000000 */
.L_x_48:
[----:B------:R-:W-:Y:S05]  /*3c40*/  BSYNC.RECONVERGENT B3 ;  /* 0x0000000000037941 */ /* 0x000fea0003800200 */
.L_x_47:
[----:B------:R-:W-:Y:S05]  /*3c50*/  @P2 BRA `(.L_x_41) ;  /* 0x0000000000382947 */ /* 0x000fea0003800000 */
[----:B---3--:R-:W-:-:S04]  /*3c60*/  IMAD.WIDE.U32 R42, R45, 0x4, R24 ;  /* 0x000000042d2a7825 */ /* 0x008fc800078e0018 */
[C---:B------:R-:W-:Y:S02]  /*3c70*/  IMAD.WIDE R40, R3.reuse, 0x4, R36 ;  /* 0x0000000403287825 */ /* 0x040fe400078e0224 */
[----:B------:R-:W3:Y:S02]  /*3c80*/  LD.E R43, desc[UR36][R42.64] ;  /* 0x000000242a2b7980 */ /* 0x000ee4000c101900 */
[C---:B----4-:R-:W-:Y:S02]  /*3c90*/  IMAD.WIDE R4, R3.reuse, 0x4, R34 ;  /* 0x0000000403047825 */ /* 0x050fe400078e0222 */
[----:B------:R-:W3:Y:S02]  /*3ca0*/  LDG.E R40, desc[UR36][R40.64] ;  /* 0x0000002428287981 */ /* 0x000ee4000c1e1900 */
[----:B------:R-:W-:Y:S02]  /*3cb0*/  IMAD.WIDE R30, R3, 0x4, R18 ;  /* 0x00000004031e7825 */ /* 0x000fe400078e0212 */
[----:B------:R-:W4:Y:S04]  /*3cc0*/  LDG.E R4, desc[UR36][R4.64] ;  /* 0x0000002404047981 */ /* 0x000f28000c1e1900 */
[----:B------:R-:W5:Y:S01]  /*3cd0*/  LD.E R30, desc[UR36][R30.64] ;  /* 0x000000241e1e7980 */ /* 0x000f62000c101900 */
[----:B---3--:R-:W-:Y:S01]  /*3ce0*/  FADD R3, R40, -R43 ;  /* 0x8000002b28037221 */ /* 0x008fe20000000000 */
[C---:B----4-:R-:W-:Y:S01]  /*3cf0*/  FADD R6, -R43.reuse, R4 ;  /* 0x000000042b067221 */ /* 0x050fe20000000100 */
[----:B-----5:R-:W-:-:S02]  /*3d00*/  FADD R45, -R43, R30 ;  /* 0x0000001e2b2d7221 */ /* 0x020fc40000000100 */
[----:B------:R-:W-:Y:S01]  /*3d10*/  FADD R26, R26, |R3| ;  /* 0x400000031a1a7221 */ /* 0x000fe20000000000 */
[----:B------:R-:W-:Y:S01]  /*3d20*/  FADD R47, R47, |R6| ;  /* 0x400000062f2f7221 */ /* 0x000fe20000000000 */
[----:B------:R-:W-:-:S07]  /*3d30*/  FADD R0, R0, |R45| ;  /* 0x4000002d00007221 */ /* 0x000fce0000000000 */
.L_x_41:
[----:B------:R-:W-:Y:S05]  /*3d40*/  BSYNC.RECONVERGENT B2 ;  /* 0x0000000000027941 */ /* 0x000fea0003800200 */
.L_x_40:
[C---:B------:R-:W-:Y:S01]  /*3d50*/  FSETP.GTU.AND P0, PT, R26.reuse, R0, PT ;  /* 0x000000001a00720b */ /* 0x040fe20003f0c000 */
[----:B------:R-:W-:Y:S01]  /*3d60*/  BSSY.RECONVERGENT B2, `(.L_x_49) ;  /* 0x0000033000027945 */ /* 0x000fe20003800200 */
[----:B01-34-:R-:W-:Y:S01]  /*3d70*/  MOV R31, R37 ;  /* 0x00000025001f7202 */ /* 0x01bfe20000000f00 */
[----:B------:R-:W-:Y:S01]  /*3d80*/  IMAD.MOV.U32 R4, RZ, RZ, R36 ;  /* 0x000000ffff047224 */ /* 0x000fe200078e0024 */
[----:B------:R-:W-:-:S13]  /*3d90*/  FSETP.LE.AND P0, PT, R26, R47, !P0 ;  /* 0x0000002f1a00720b */ /* 0x000fda0004703000 */
[C---:B------:R-:W-:Y:S02]  /*3da0*/  @!P0 FSETP.GTU.AND P3, PT, R47.reuse, R0, PT ;  /* 0x000000002f00820b */ /* 0x040fe40003f6c000 */
[----:B------:R-:W-:Y:S02]  /*3db0*/  @!P0 FSETP.GTU.AND P2, PT, R47, R26, PT ;  /* 0x0000001a2f00820b */ /* 0x000fe40003f4c000 */
[----:B------:R-:W-:Y:S02]  /*3dc0*/  @!P0 SEL R3, R13, R18, !P3 ;  /* 0x000000120d038207 */ /* 0x000fe40005800000 */
[----:B------:R-:W-:Y:S02]  /*3dd0*/  @!P0 SEL R5, R21, R19, !P3 ;  /* 0x0000001315058207 */ /* 0x000fe40005800000 */
[----:B------:R-:W-:Y:S02]  /*3de0*/  ISETP.GE.AND P3, PT, R20, R29, PT ;  /* 0x0000001d1400720c */ /* 0x000fe40003f66270 */
[----:B------:R-:W-:-:S02]  /*3df0*/  @!P0 SEL R31, R5, R19, !P2 ;  /* 0x00000013051f8207 */ /* 0x000fc40005000000 */
[----:B------:R-:W-:-:S03]  /*3e00*/  @!P0 SEL R4, R3, R18, !P2 ;  /* 0x0000001203048207 */ /* 0x000fc60005000000 */
[----:B------:R-:W-:-:S06]  /*3e10*/  IMAD.MOV.U32 R5, RZ, RZ, R31 ;  /* 0x000000ffff057224 */ /* 0x000fcc00078e001f */
[----:B------:R-:W-:Y:S05]  /*3e20*/  @!P3 BRA `(.L_x_50) ;  /* 0x000000000098b947 */ /* 0x000fea0003800000 */
[----:B------:R-:W-:Y:S01]  /*3e30*/  IADD3 R6, PT, PT, R20, 0x1, RZ ;  /* 0x0000000114067810 */ /* 0x000fe20007ffe0ff */
[----:B------:R-:W-:Y:S01]  /*3e40*/  BSSY.RECONVERGENT B3, `(.L_x_51) ;  /* 0x0000014000037945 */ /* 0x000fe20003800200 */
[----:B------:R-:W-:-:S03]  /*3e50*/  MOV R3, R29 ;  /* 0x0000001d00037202 */ /* 0x000fc60000000f00 */
[----:B------:R-:W-:-:S05]  /*3e60*/  IMAD.IADD R0, R6, 0x1, -R29 ;  /* 0x0000000106007824 */ /* 0x000fca00078e0a1d */
[----:B------:R-:W-:-:S13]  /*3e70*/  LOP3.LUT P0, R0, R0, 0x3, RZ, 0xc0, !PT ;  /* 0x0000000300007812 */ /* 0x000fda000780c0ff */
[----:B------:R-:W-:Y:S05]  /*3e80*/  @!P0 BRA `(.L_x_52) ;  /* 0x00000000003c8947 */ /* 0x000fea0003800000 */
[----:B------:R-:W-:-:S05]  /*3e90*/  IMAD.WIDE R40, R29, 0x4, R4 ;  /* 0x000000041d287825 */ /* 0x000fca00078e0204 */
[----:B------:R-:W3:Y:S01]  /*3ea0*/  LD.E R43, desc[UR36][R40.64] ;  /* 0x00000024282b7980 */ /* 0x000ee2000c101900 */
[----:B------:R-:W-:Y:S01]  /*3eb0*/  IMAD.WIDE R30, R29, 0x4, R32 ;  /* 0x000000041d1e7825 */ /* 0x000fe200078e0220 */
[----:B------:R-:W-:-:S03]  /*3ec0*/  ISETP.NE.AND P0, PT, R0, 0x1, PT ;  /* 0x000000010000780c */ /* 0x000fc60003f05270 */
[----:B------:R-:W-:Y:S01]  /*3ed0*/  VIADD R3, R29, 0x1 ;  /* 0x000000011d037836 */ /* 0x000fe20000000000 */
[----:B---3--:R0:W-:Y:S09]  /*3ee0*/  STG.E desc[UR36][R30.64], R43 ;  /* 0x0000002b1e007986 */ /* 0x0081f2000c101924 */
[----:B------:R-:W-:Y:S05]  /*3ef0*/  @!P0 BRA `(.L_x_52) ;  /* 0x0000000000208947 */ /* 0x000fea0003800000 */
[----:B0-----:R-:W3:Y:S01]  /*3f00*/  LD.E R43, desc[UR36][R40.64+0x4] ;  /* 0x00000424282b7980 */ /* 0x001ee2000c101900 */
[----:B------:R-:W-:Y:S02]  /*3f10*/  ISETP.NE.AND P0, PT, R0, 0x2, PT ;  /* 0x000000020000780c */ /* 0x000fe40003f05270 */
[----:B------:R-:W-:Y:S01]  /*3f20*/  IADD3 R3, PT, PT, R29, 0x2, RZ ;  /* 0x000000021d037810 */ /* 0x000fe20007ffe0ff */
[----:B---3--:R1:W-:Y:S10]  /*3f30*/  STG.E desc[UR36][R30.64+0x4], R43 ;  /* 0x0000042b1e007986 */ /* 0x0083f4000c101924 */
[----:B------:R-:W-:Y:S05]  /*3f40*/  @!P0 BRA `(.L_x_52) ;  /* 0x00000000000c8947 */ /* 0x000fea0003800000 */
[----:B------:R-:W3:Y:S01]  /*3f50*/  LD.E R41, desc[UR36][R40.64+0x8] ;  /* 0x0000082428297980 */ /* 0x000ee2000c101900 */
[----:B------:R-:W-:-:S03]  /*3f60*/  VIADD R3, R29, 0x3 ;  /* 0x000000031d037836 */ /* 0x000fc60000000000 */
[----:B---3--:R3:W-:Y:S04]  /*3f70*/  STG.E desc[UR36][R30.64+0x8], R41 ;  /* 0x000008291e007986 */ /* 0x0087e8000c101924 */
.L_x_52:
[----:B------:R-:W-:Y:S05]  /*3f80*/  BSYNC.RECONVERGENT B3 ;  /* 0x0000000000037941 */ /* 0x000fea0003800200 */
.L_x_51:
[----:B------:R-:W-:-:S04]  /*3f90*/  IADD3 R20, PT, PT, -R29, R20, RZ ;  /* 0x000000141d147210 */ /* 0x000fc80007ffe1ff */
[----:B------:R-:W-:-:S13]  /*3fa0*/  ISETP.GE.U32.AND P0, PT, R20, 0x3, PT ;  /* 0x000000031400780c */ /* 0x000fda0003f06070 */
[----:B------:R-:W-:Y:S05]  /*3fb0*/  @!P0 BRA `(.L_x_50) ;  /* 0x0000000000348947 */ /* 0x000fea0003800000 */
.L_x_53:
[----:B------:R-:W-:-:S05]  /*3fc0*/  IMAD.WIDE R28, R3, 0x4, R4 ;  /* 0x00000004031c7825 */ /* 0x000fca00078e0204 */
[----:B---34-:R-:W3:Y:S01]  /*3fd0*/  LD.E R41, desc[UR36][R28.64] ;  /* 0x000000241c297980 */ /* 0x018ee2000c101900 */
[----:B01----:R-:W-:-:S05]  /*3fe0*/  IMAD.WIDE R30, R3, 0x4, R32 ;  /* 0x00000004031e7825 */ /* 0x003fca00078e0220 */
[----:B---3--:R4:W-:Y:S04]  /*3ff0*/  STG.E desc[UR36][R30.64], R41 ;  /* 0x000000291e007986 */ /* 0x0089e8000c101924 */
[----:B------:R-:W3:Y:S04]  /*4000*/  LD.E R43, desc[UR36][R28.64+0x4] ;  /* 0x000004241c2b7980 */ /* 0x000ee8000c101900 */
[----:B---3--:R4:W-:Y:S04]  /*4010*/  STG.E desc[UR36][R30.64+0x4], R43 ;  /* 0x0000042b1e007986 */ /* 0x0089e8000c101924 */
[----:B------:R-:W3:Y:S04]  /*4020*/  LD.E R45, desc[UR36][R28.64+0x8] ;  /* 0x000008241c2d7980 */ /* 0x000ee8000c101900 */
[----:B---3--:R4:W-:Y:S04]  /*4030*/  STG.E desc[UR36][R30.64+0x8], R45 ;  /* 0x0000082d1e007986 */ /* 0x0089e8000c101924 */
[----:B------:R-:W3:Y:S01]  /*4040*/  LD.E R47, desc[UR36][R28.64+0xc] ;  /* 0x00000c241c2f7980 */ /* 0x000ee2000c101900 */
[----:B------:R-:W-:-:S05]  /*4050*/  VIADD R3, R3, 0x4 ;  /* 0x0000000403037836 */ /* 0x000fca0000000000 */
[----:B------:R-:W-:Y:S01]  /*4060*/  ISETP.NE.AND P0, PT, R3, R6, PT ;  /* 0x000000060300720c */ /* 0x000fe20003f05270 */
[----:B---3--:R4:W-:-:S12]  /*4070*/  STG.E desc[UR36][R30.64+0xc], R47 ;  /* 0x00000c2f1e007986 */ /* 0x0089d8000c101924 */
[----:B------:R-:W-:Y:S05]  /*4080*/  @P0 BRA `(.L_x_53) ;  /* 0xfffffffc00cc0947 */ /* 0x000fea000383ffff */
.L_x_50:
[----:B------:R-:W-:Y:S05]  /*4090*/  BSYNC.RECONVERGENT B2 ;  /* 0x0000000000027941 */ /* 0x000fea0003800200 */
.L_x_49:
[----:B------:R-:W-:Y:S05]  /*40a0*/  @P1 BRA `(.L_x_54) ;  /* 0xffffffe400481947 */ /* 0x000fea000383ffff */
.L_x_24:
[----:B------:R-:W-:Y:S05]  /*40b0*/  BSYNC.RECONVERGENT B1 ;  /* 0x0000000000017941 */ /* 0x000fea0003800200 */
.L_x_23:
[----:B------:R-:W5:Y:S01]  /*40c0*/  LDCU UR4, c[0x0][0x398] ;  /* 0x00007300ff0477ac */ /* 0x000f620008000800 */
[----:B------:R-:W-:-:S04]  /*40d0*/  IADD3 R27, PT, PT, R2, R27, RZ ;  /* 0x0000001b021b7210 */ /* 0x000fc80007ffe0ff */
[----:B-----5:R-:W-:-:S13]  /*40e0*/  ISETP.GE.AND P0, PT, R27, UR4, PT ;  /* 0x000000041b007c0c */ /* 0x020fda000bf06270 */
[----:B------:R-:W-:Y:S05]  /*40f0*/  @!P0 BRA `(.L_x_55) ;  /* 0xffffffc400ac8947 */ /* 0x000fea000383ffff */
[----:B------:R-:W-:Y:S05]  /*4100*/  BRA `(.L_x_8) ;  /* 0x0000003400147947 */ /* 0x000fea0003800000 */
.L_x_10:
[----:B------:R-:W-:-:S05]  /*4110*/  IADD3 R20, P0, PT, R24, 0x8, RZ ;  /* 0x0000000818147810 */ /* 0x000fca0007f1e0ff */
[----:B------:R-:W-:-:S08]  /*4120*/  IMAD.X R21, RZ, RZ, R25, P0 ;  /* 0x000000ffff157224 */ /* 0x000fd000000e0619 */
.L_x_84:
[----:B0-----:R-:W0:Y:S01]  /*4130*/  LDC.64 R14, c[0x0][0x380] ;  /* 0x0000e000ff0e7b82 */ /* 0x001e220000000a00 */
[----:B--2---:R-:W2:Y:S07]  /*4140*/  LDCU UR4, c[0x0][0x3a0] ;  /* 0x00007400ff0477ac */ /* 0x004eae0008000800 */
[----:B-1----:R-:W1:Y:S08]  /*4150*/  LDC.64 R12, c[0x0][0x388] ;  /* 0x0000e200ff0c7b82 */ /* 0x002e700000000a00 */
[----:B---3--:R-:W3:Y:S01]  /*4160*/  LDC.64 R10, c[0x0][0x390] ;  /* 0x0000e400ff0a7b82 */ /* 0x008ee20000000a00 */
[----:B0-----:R-:W-:-:S05]  /*4170*/  IMAD.WIDE R14, R27, 0x4, R14 ;  /* 0x000000041b0e7825 */ /* 0x001fca00078e020e */
[----:B----4-:R-:W4:Y:S01]  /*4180*/  LDG.E R0, desc[UR36][R14.64] ;  /* 0x000000240e007981 */ /* 0x010f22000c1e1900 */
[----:B-1----:R-:W-:-:S05]  /*4190*/  IMAD.WIDE R12, R27, 0x4, R12 ;  /* 0x000000041b0c7825 */ /* 0x002fca00078e020c */
[----:B------:R-:W4:Y:S01]  /*41a0*/  LDG.E R3, desc[UR36][R12.64] ;  /* 0x000000240c037981 */ /* 0x000f22000c1e1900 */
[----:B---3--:R-:W-:-:S04]  /*41b0*/  IMAD.WIDE R10, R27, 0x4, R10 ;  /* 0x000000041b0a7825 */ /* 0x008fc800078e020a */
[----:B----4-:R-:W-:-:S04]  /*41c0*/  FADD R0, R0, R3 ;  /* 0x0000000300007221 */ /* 0x010fc80000000000 */
[----:B------:R-:W-:-:S05]  /*41d0*/  FMUL R3, R0, 0.5 ;  /* 0x3f00000000037820 */ /* 0x000fca0000400000 */
[----:B------:R-:W-:Y:S04]  /*41e0*/  ST.E desc[UR36][R18.64], R3 ;  /* 0x0000000312007985 */ /* 0x000fe8000c101924 */
[----:B------:R0:W-:Y:S04]  /*41f0*/  STG.E desc[UR36][R10.64], R3 ;  /* 0x000000030a007986 */ /* 0x0001e8000c101924 */
[----:B------:R-:W3:Y:S04]  /*4200*/  LDG.E R0, desc[UR36][R14.64] ;  /* 0x000000240e007981 */ /* 0x000ee8000c1e1900 */
[----:B------:R-:W3:Y:S01]  /*4210*/  LDG.E R5, desc[UR36][R12.64] ;  /* 0x000000240c057981 */ /* 0x000ee2000c1e1900 */
[----:B------:R-:W-:Y:S01]  /*4220*/  MOV R4, R22 ;  /* 0x0000001600047202 */ /* 0x000fe20000000f00 */
[----:B---3--:R-:W-:-:S05]  /*4230*/  FADD R0, R0, -R5 ;  /* 0x8000000500007221 */ /* 0x008fca0000000000 */
[----:B--2---:R-:W-:-:S04]  /*4240*/  FSETP.GT.AND P0, PT, |R0|, UR4, PT ;  /* 0x0000000400007c0b */ /* 0x004fc8000bf04200 */
[----:B------:R-:W-:Y:S01]  /*4250*/  FSETP.NAN.OR P0, PT, |R0|, |R0|, P0 ;  /* 0x400000000000720b */ /* 0x000fe20000708600 */
[----:B------:R-:W-:-:S12]  /*4260*/  IMAD.MOV.U32 R5, RZ, RZ, R23 ;  /* 0x000000ffff057224 */ /* 0x000fd800078e0017 */
[----:B------:R-:W2:Y:S01]  /*4270*/  @!P0 LD.E.U8 R0, desc[UR36][R4.64] ;  /* 0x0000002404008980 */ /* 0x000ea2000c101100 */
[----:B------:R-:W-:Y:S02]  /*4280*/  HFMA2 R6, -RZ, RZ, 0, 5.9604644775390625e-08 ;  /* 0x00000001ff067431 */ /* 0x000fe400000001ff */
[----:B0-----:R-:W-:-:S05]  /*4290*/  IMAD.MOV.U32 R3, RZ, RZ, 0x1 ;  /* 0x00000001ff037424 */ /* 0x001fca00078e00ff */
[----:B------:R0:W-:Y:S01]  /*42a0*/  @P0 ST.E.U8 desc[UR36][R4.64], R3 ;  /* 0x0000000304000985 */ /* 0x0001e2000c101124 */
[----:B------:R-:W-:-:S04]  /*42b0*/  @P0 PRMT R0, R6, 0x7610, R0 ;  /* 0x0000761006000816 */ /* 0x000fc80000000000 */
[----:B--2---:R-:W-:-:S04]  /*42c0*/  PRMT R0, R0, 0x8880, RZ ;  /* 0x0000888000007816 */ /* 0x004fc800000000ff */
[----:B------:R-:W-:-:S13]  /*42d0*/  ISETP.GT.AND P1, PT, R0, RZ, PT ;  /* 0x000000ff0000720c */ /* 0x000fda0003f24270 */
[----:B------:R0:W-:Y:S04]  /*42e0*/  @P1 ST.E desc[UR36][R16.64], RZ ;  /* 0x000000ff10001985 */ /* 0x0001e8000c101924 */
[----:B------:R-:W2:Y:S01]  /*42f0*/  LD.E.S8 R0, desc[UR36][R38.64] ;  /* 0x0000002426007980 */ /* 0x000ea2000c101300 */
[----:B------:R-:W-:Y:S01]  /*4300*/  BSSY.RECONVERGENT B1, `(.L_x_56) ;  /* 0x00001a0000017945 */ /* 0x000fe20003800200 */
[----:B--2---:R-:W-:-:S13]  /*4310*/  ISETP.GE.AND P0, PT, R0, 0x1, PT ;  /* 0x000000010000780c */ /* 0x004fda0003f06270 */
[----:B0-----:R-:W-:Y:S05]  /*4320*/  @!P0 BRA `(.L_x_57) ;  /* 0x0000001800748947 */ /* 0x001fea0003800000 */
[----:B------:R-:W-:Y:S01]  /*4330*/  MOV R3, RZ ;  /* 0x000000ff00037202 */ /* 0x000fe20000000f00 */
[----:B------:R-:W-:Y:S01]  /*4340*/  @P1 IMAD.MOV.U32 R3, RZ, RZ, 0x1 ;  /* 0x00000001ff031424 */ /* 0x000fe200078e00ff */
[----:B------:R-:W-:-:S04]  /*4350*/  MOV R0, RZ ;  /* 0x000000ff00007202 */ /* 0x000fc80000000f00 */
[----:B------:R-:W-:-:S04]  /*4360*/  LEA R4, P0, R3, R16, 0x2 ;  /* 0x0000001003047211 */ /* 0x000fc800078010ff */
[----:B------:R-:W-:-:S05]  /*4370*/  LEA.HI.X R5, R3, R17, R0, 0x2, P0 ;  /* 0x0000001103057211 */ /* 0x000fca00000f1400 */
[----:B------:R0:W-:Y:S01]  /*4380*/  ST.E desc[UR36][R4.64], R7 ;  /* 0x0000000704007985 */ /* 0x0001e2000c101924 */
[----:B------:R-:W-:Y:S05]  /*4390*/  @!P1 BRA `(.L_x_57) ;  /* 0x0000001800589947 */ /* 0x000fea0003800000 */
[----:B------:R-:W2:Y:S04]  /*43a0*/  LD.E R26, desc[UR36][R16.64+0x4] ;  /* 0x00000424101a7980 */ /* 0x000ea8000c101900 */
[----:B------:R-:W3:Y:S01]  /*43b0*/  LD.E R29, desc[UR36][R16.64] ;  /* 0x00000024101d7980 */ /* 0x000ee2000c101900 */
[----:B------:R-:W-:Y:S01]  /*43c0*/  BSSY.RECONVERGENT B2, `(.L_x_58) ;  /* 0x0000088000027945 */ /* 0x000fe20003800200 */
[----:B------:R-:W-:Y:S01]  /*43d0*/  SHF.R.S32.HI R30, RZ, 0x1f, R27 ;  /* 0x0000001fff1e7819 */ /* 0x000fe2000001141b */
[----:B------:R-:W-:Y:S01]  /*43e0*/  IMAD.MOV.U32 R32, RZ, RZ, R14 ;  /* 0x000000ffff207224 */ /* 0x000fe200078e000e */
[----:B------:R-:W-:Y:S02]  /*43f0*/  MOV R33, R15 ;  /* 0x0000000f00217202 */ /* 0x000fe40000000f00 */
[----:B--2---:R-:W-:-:S02]  /*4400*/  ISETP.GE.AND P0, PT, R26, R7, PT ;  /* 0x000000071a00720c */ /* 0x004fc40003f06270 */
[----:B---3--:R-:W-:-:S13]  /*4410*/  ISETP.EQ.AND P1, PT, R29, RZ, PT ;  /* 0x000000ff1d00720c */ /* 0x008fda0003f22270 */
[----:B------:R-:W-:Y:S05]  /*4420*/  @!P0 BRA P1, `(.L_x_59) ;  /* 0x0000000400f08947 */ /* 0x000fea0000800000 */
[----:B------:R-:W-:-:S04]  /*4430*/  ISETP.NE.AND P0, PT, R7, R26, PT ;  /* 0x0000001a0700720c */ /* 0x000fc80003f05270 */
[----:B------:R-:W-:-:S13]  /*4440*/  ISETP.GT.AND P0, PT, R29, -0x1, !P0 ;  /* 0xffffffff1d00780c */ /* 0x000fda0004704270 */
[----:B------:R-:W-:Y:S05]  /*4450*/  @!P0 BRA `(.L_x_60) ;  /* 0x0000000000908947 */ /* 0x000fea0003800000 */
[----:B------:R-:W-:-:S05]  /*4460*/  IMAD.IADD R0, R7, 0x1, -R29 ;  /* 0x0000000107007824 */ /* 0x000fca00078e0a1d */
[----:B------:R-:W-:-:S13]  /*4470*/  ISETP.GT.AND P0, PT, R0, RZ, PT ;  /* 0x000000ff0000720c */ /* 0x000fda0003f04270 */
[----:B------:R-:W-:Y:S05]  /*4480*/  @!P0 BRA `(.L_x_61) ;  /* 0x0000000400ec8947 */ /* 0x000fea0003800000 */
[C---:B------:R-:W-:Y:S01]  /*4490*/  ISETP.GT.U32.AND P0, PT, R29.reuse, -0x4, PT ;  /* 0xfffffffc1d00780c */ /* 0x040fe20003f04070 */
[----:B------:R-:W-:Y:S01]  /*44a0*/  BSSY.RECONVERGENT B3, `(.L_x_62) ;  /* 0x0000013000037945 */ /* 0x000fe20003800200 */
[----:B------:R-:W-:Y:S01]  /*44b0*/  LOP3.LUT R6, R0, 0x3, RZ, 0xc0, !PT ;  /* 0x0000000300067812 */ /* 0x000fe200078ec0ff */
[----:B------:R-:W-:Y:S02]  /*44c0*/  HFMA2 R3, -RZ, RZ, 0, 0 ;  /* 0x00000000ff037431 */ /* 0x000fe400000001ff */
[----:B------:R-:W-:Y:S01]  /*44d0*/  IMAD.WIDE.U32 R8, R29, 0x4, R10 ;  /* 0x000000041d087825 */ /* 0x000fe200078e000a */
[----:B------:R-:W-:-:S07]  /*44e0*/  ISETP.NE.AND P1, PT, R6, RZ, PT ;  /* 0x000000ff0600720c */ /* 0x000fce0003f25270 */
[----:B------:R-:W-:Y:S06]  /*44f0*/  @P0 BRA `(.L_x_63) ;  /* 0x0000000000340947 */ /* 0x000fec0003800000 */
[----:B------:R1:W5:Y:S01]  /*4500*/  LDG.E R31, desc[UR36][R8.64] ;  /* 0x00000024081f7981 */ /* 0x000362000c1e1900 */
[----:B------:R-:W-:Y:S01]  /*4510*/  LOP3.LUT R3, R0, 0x7ffffffc, RZ, 0xc0, !PT ;  /* 0x7ffffffc00037812 */ /* 0x000fe200078ec0ff */
[----:B------:R-:W-:-:S07]  /*4520*/  IMAD.MOV.U32 R0, RZ, RZ, RZ ;  /* 0x000000ffff007224 */ /* 0x000fce00078e00ff */
.L_x_64:
[----:B0-2---:R-:W-:-:S05]  /*4530*/  IMAD.WIDE.U32 R4, R0, 0x4, R24 ;  /* 0x0000000400047825 */ /* 0x005fca00078e0018 */
[----:B-----5:R0:W-:Y:S04]  /*4540*/  ST.E desc[UR36][R4.64], R31 ;  /* 0x0000001f04007985 */ /* 0x0201e8000c101924 */
[----:B------:R-:W2:Y:S04]  /*4550*/  LDG.E R35, desc[UR36][R8.64] ;  /* 0x0000002408237981 */ /* 0x000ea8000c1e1900 */
[----:B--2---:R2:W-:Y:S04]  /*4560*/  ST.E desc[UR36][R4.64+0x4], R35 ;  /* 0x0000042304007985 */ /* 0x0045e8000c101924 */
[----:B------:R2:W-:Y:S04]  /*4570*/  ST.E desc[UR36][R4.64+0x8], R35 ;  /* 0x0000082304007985 */ /* 0x0005e8000c101924 */
[----:B0-----:R-:W3:Y:S01]  /*4580*/  LDG.E R31, desc[UR36][R8.64] ;  /* 0x00000024081f7981 */ /* 0x001ee2000c1e1900 */
[----:B------:R-:W-:-:S04]  /*4590*/  IADD3 R0, PT, PT, R0, 0x4, RZ ;  /* 0x0000000400007810 */ /* 0x000fc80007ffe0ff */
[----:B------:R-:W-:Y:S01]  /*45a0*/  ISETP.NE.AND P0, PT, R0, R3, PT ;  /* 0x000000030000720c */ /* 0x000fe20003f05270 */
[----:B---3--:R2:W-:-:S12]  /*45b0*/  ST.E desc[UR36][R4.64+0xc], R31 ;  /* 0x00000c1f04007985 */ /* 0x0085d8000c101924 */
[----:B------:R-:W-:Y:S05]  /*45c0*/  @P0 BRA `(.L_x_64) ;  /* 0xfffffffc00d80947 */ /* 0x000fea000383ffff */
.L_x_63:
[----:B------:R-:W-:Y:S05]  /*45d0*/  BSYNC.RECONVERGENT B3 ;  /* 0x0000000000037941 */ /* 0x000fea0003800200 */
.L_x_62:
[----:B------:R-:W-:Y:S05]  /*45e0*/  @!P1 BRA `(.L_x_61) ;  /* 0x0000000400949947 */ /* 0x000fea0003800000 */
[----:B--2---:R-:W2:Y:S01]  /*45f0*/  LDG.E R31, desc[UR36][R8.64] ;  /* 0x00000024081f7981 */ /* 0x004ea2000c1e1900 */
[----:B0-----:R-:W-:Y:S01]  /*4600*/  IMAD.WIDE.U32 R4, R3, 0x4, R24 ;  /* 0x0000000403047825 */ /* 0x001fe200078e0018 */
[----:B------:R-:W-:-:S04]  /*4610*/  ISETP.NE.AND P0, PT, R6, 0x1, PT ;  /* 0x000000010600780c */ /* 0x000fc80003f05270 */
[----:B--2---:R0:W-:Y:S09]  /*4620*/  ST.E desc[UR36][R4.64], R31 ;  /* 0x0000001f04007985 */ /* 0x0041f2000c101924 */
[----:B------:R-:W-:Y:S05]  /*4630*/  @!P0 BRA `(.L_x_61) ;  /* 0x0000000400808947 */ /* 0x000fea0003800000 */
[----:B------:R2:W-:Y:S01]  /*4640*/  ST.E desc[UR36][R4.64+0x4], R31 ;  /* 0x0000041f04007985 */ /* 0x0005e2000c101924 */
[----:B------:R-:W-:-:S13]  /*4650*/  ISETP.NE.AND P0, PT, R6, 0x2, PT ;  /* 0x000000020600780c */ /* 0x000fda0003f05270 */
[----:B--2---:R-:W-:Y:S05]  /*4660*/  @!P0 BRA `(.L_x_61) ;  /* 0x0000000400748947 */ /* 0x004fea0003800000 */
[----:B-1----:R-:W2:Y:S04]  /*4670*/  LDG.E R9, desc[UR36][R8.64] ;  /* 0x0000002408097981 */ /* 0x002ea8000c1e1900 */
[----:B--2---:R1:W-:Y:S01]  /*4680*/  ST.E desc[UR36][R4.64+0x8], R9 ;  /* 0x0000080904007985 */ /* 0x0043e2000c101924 */
[----:B------:R-:W-:Y:S05]  /*4690*/  BRA `(.L_x_61) ;  /* 0x0000000400687947 */ /* 0x000fea0003800000 */
.L_x_60:
[----:B------:R-:W-:-:S04]  /*46a0*/  ISETP.GE.AND P0, PT, R26, R7, PT ;  /* 0x000000071a00720c */ /* 0x000fc80003f06270 */
[----:B------:R-:W-:-:S13]  /*46b0*/  ISETP.LT.OR P0, PT, R29, RZ, P0 ;  /* 0x000000ff1d00720c */ /* 0x000fda0000701670 */
[----:B------:R-:W-:Y:S05]  /*46c0*/  @P0 BRA `(.L_x_61) ;  /* 0x00000004005c0947 */ /* 0x000fea0003800000 */
[----:B0-----:R-:W-:-:S04]  /*46d0*/  IMAD.WIDE R4, R26, 0x4, R10 ;  /* 0x000000041a047825 */ /* 0x001fc800078e020a */
[----:B------:R-:W-:Y:S01]  /*46e0*/  IMAD.WIDE.U32 R8, R29, 0x4, R10 ;  /* 0x000000041d087825 */ /* 0x000fe200078e000a */
[----:B------:R-:W2:Y:S04]  /*46f0*/  LDG.E R3, desc[UR36][R4.64+0x4] ;  /* 0x0000042404037981 */ /* 0x000ea8000c1e1900 */
[----:B------:R-:W2:Y:S01]  /*4700*/  LDG.E R0, desc[UR36][R8.64] ;  /* 0x0000002408007981 */ /* 0x000ea2000c1e1900 */
[----:B------:R-:W-:Y:S01]  /*4710*/  IMAD.IADD R31, R26, 0x1, -R29 ;  /* 0x000000011a1f7824 */ /* 0x000fe200078e0a1d */
[----:B------:R-:W-:Y:S04]  /*4720*/  BSSY.RECONVERGENT B3, `(.L_x_65) ;  /* 0x000000f000037945 */ /* 0x000fe80003800200 */
[----:B------:R-:W-:-:S04]  /*4730*/  IADD3 R6, PT, PT, R31, 0x1, RZ ;  /* 0x000000011f067810 */ /* 0x000fc80007ffe0ff */
[----:B------:R-:W-:-:S04]  /*4740*/  I2FP.F32.S32 R28, R6 ;  /* 0x00000006001c7245 */ /* 0x000fc80000201400 */
[----:B------:R-:W0:Y:S02]  /*4750*/  MUFU.RCP R6, R28 ;  /* 0x0000001c00067308 */ /* 0x000e240000001000 */
[----:B0-----:R-:W-:Y:S01]  /*4760*/  FFMA R35, -R28, R6, 1 ;  /* 0x3f8000001c237423 */ /* 0x001fe20000000106 */
[----:B--2---:R-:W-:-:S03]  /*4770*/  FADD R3, R3, -R0 ;  /* 0x8000000003037221 */ /* 0x004fc60000000000 */
        /* <DEDUP_REMOVED lines=8> */
[----:B------:R-:W-:Y:S05]  /*4800*/  CALL.REL.NOINC `($__internal_0_$__cuda_sm3x_div_rn_noftz_f32_slowpath) ;  /* 0x0000002c00b07944 */ /* 0x000fea0003c00000 */
.L_x_66:
[----:B------:R-:W-:Y:S05]  /*4810*/  BSYNC.RECONVERGENT B3 ;  /* 0x0000000000037941 */ /* 0x000fea0003800200 */
.L_x_65:
        /* <DEDUP_REMOVED lines=9> */
[----:B------:R-:W-:Y:S01]  /*48b0*/  LOP3.LUT R3, R31, 0x7ffffffc, RZ, 0xc0, !PT ;  /* 0x7ffffffc1f037812 */ /* 0x000fe200078ec0ff */
[----:B------:R-:W-:Y:S01]  /*48c0*/  IMAD.MOV.U32 R28, RZ, RZ, R20 ;  /* 0x000000ffff1c7224 */ /* 0x000fe200078e0014 */
[----:B------:R-:W-:Y:S02]  /*48d0*/  MOV R6, RZ ;  /* 0x000000ff00067202 */ /* 0x000fe40000000f00 */
[----:B------:R-:W-:-:S07]  /*48e0*/  MOV R35, R21 ;  /* 0x0000001500237202 */ /* 0x000fce0000000f00 */
.L_x_69:
[----:B--2---:R-:W2:Y:S01]  /*48f0*/  LDG.E R5, desc[UR36][R8.64] ;  /* 0x0000002408057981 */ /* 0x004ea2000c1e1900 */
[----:B------:R-:W-:-:S05]  /*4900*/  I2FP.F32.U32 R4, R6 ;  /* 0x0000000600047245 */ /* 0x000fca0000201000 */
[----:B--2---:R-:W-:Y:S01]  /*4910*/  FFMA R31, R4, R0, R5 ;  /* 0x00000000041f7223 */ /* 0x004fe20000000005 */
[----:B------:R-:W-:Y:S01]  /*4920*/  IMAD.MOV.U32 R4, RZ, RZ, R28 ;  /* 0x000000ffff047224 */ /* 0x000fe200078e001c */
[----:B------:R-:W-:-:S05]  /*4930*/  MOV R5, R35 ;  /* 0x0000002300057202 */ /* 0x000fca0000000f00 */
[----:B------:R0:W-:Y:S04]  /*4940*/  ST.E desc[UR36][R4.64+-0x8], R31 ;  /* 0xfffff81f04007985 */ /* 0x0001e8000c101924 */
[----:B------:R-:W2:Y:S01]  /*4950*/  LDG.E R35, desc[UR36][R8.64] ;  /* 0x0000002408237981 */ /* 0x000ea2000c1e1900 */
[----:B------:R-:W-:-:S05]  /*4960*/  VIADD R28, R6, 0x1 ;  /* 0x00000001061c7836 */ /* 0x000fca0000000000 */
[----:B------:R-:W-:-:S05]  /*4970*/  I2FP.F32.U32 R28, R28 ;  /* 0x0000001c001c7245 */ /* 0x000fca0000201000 */
[----:B--2---:R-:W-:-:S05]  /*4980*/  FFMA R35, R28, R0, R35 ;  /* 0x000000001c237223 */ /* 0x004fca0000000023 */
[----:B------:R1:W-:Y:S04]  /*4990*/  ST.E desc[UR36][R4.64+-0x4], R35 ;  /* 0xfffffc2304007985 */ /* 0x0003e8000c101924 */
[----:B------:R-:W2:Y:S01]  /*49a0*/  LDG.E R37, desc[UR36][R8.64] ;  /* 0x0000002408257981 */ /* 0x000ea2000c1e1900 */
[----:B------:R-:W-:-:S04]  /*49b0*/  IADD3 R28, PT, PT, R6, 0x2, RZ ;  /* 0x00000002061c7810 */ /* 0x000fc80007ffe0ff */
[----:B------:R-:W-:-:S05]  /*49c0*/  I2FP.F32.U32 R28, R28 ;  /* 0x0000001c001c7245 */ /* 0x000fca0000201000 */
[----:B--2---:R-:W-:-:S05]  /*49d0*/  FFMA R37, R28, R0, R37 ;  /* 0x000000001c257223 */ /* 0x004fca0000000025 */
[----:B------:R2:W-:Y:S04]  /*49e0*/  ST.E desc[UR36][R4.64], R37 ;  /* 0x0000002504007985 */ /* 0x0005e8000c101924 */
[----:B0-----:R-:W3:Y:S01]  /*49f0*/  LDG.E R31, desc[UR36][R8.64] ;  /* 0x00000024081f7981 */ /* 0x001ee2000c1e1900 */
[C---:B------:R-:W-:Y:S01]  /*4a00*/  VIADD R28, R6.reuse, 0x3 ;  /* 0x00000003061c7836 */ /* 0x040fe20000000000 */
[----:B------:R-:W-:-:S04]  /*4a10*/  IADD3 R6, PT, PT, R6, 0x4, RZ ;  /* 0x0000000406067810 */ /* 0x000fc80007ffe0ff */
[----:B------:R-:W-:Y:S02]  /*4a20*/  I2FP.F32.U32 R28, R28 ;  /* 0x0000001c001c7245 */ /* 0x000fe40000201000 */
[----:B------:R-:W-:-:S03]  /*4a30*/  ISETP.NE.AND P0, PT, R6, R3, PT ;  /* 0x000000030600720c */ /* 0x000fc60003f05270 */
[----:B---3--:R-:W-:Y:S01]  /*4a40*/  FFMA R31, R28, R0, R31 ;  /* 0x000000001c1f7223 */ /* 0x008fe2000000001f */
[----:B------:R-:W-:-:S04]  /*4a50*/  IADD3 R28, P2, PT, R4, 0x10, RZ ;  /* 0x00000010041c7810 */ /* 0x000fc80007f5e0ff */
[----:B------:R2:W-:Y:S01]  /*4a60*/  ST.E desc[UR36][R4.64+0x4], R31 ;  /* 0x0000041f04007985 */ /* 0x0005e2000c101924 */
[----:B-1----:R-:W-:-:S04]  /*4a70*/  IMAD.X R35, RZ, RZ, R5, P2 ;  /* 0x000000ffff237224 */ /* 0x002fc800010e0605 */
[----:B------:R-:W-:Y:S05]  /*4a80*/  @P0 BRA `(.L_x_69) ;  /* 0xfffffffc00980947 */ /* 0x000fea000383ffff */
.L_x_68:
[----:B------:R-:W-:Y:S05]  /*4a90*/  BSYNC.RECONVERGENT B3 ;  /* 0x0000000000037941 */ /* 0x000fea0003800200 */
.L_x_67:
[----:B------:R-:W-:Y:S05]  /*4aa0*/  @!P1 BRA `(.L_x_61) ;  /* 0x0000000000649947 */ /* 0x000fea0003800000 */
[----:B--2---:R-:W2:Y:S01]  /*4ab0*/  LDG.E R31, desc[UR36][R8.64] ;  /* 0x00000024081f7981 */ /* 0x004ea2000c1e1900 */
[----:B------:R-:W-:Y:S01]  /*4ac0*/  I2FP.F32.U32 R6, R3 ;  /* 0x0000000300067245 */ /* 0x000fe20000201000 */
[----:B------:R-:W-:Y:S01]  /*4ad0*/  IMAD.WIDE.U32 R4, R3, 0x4, R24 ;  /* 0x0000000403047825 */ /* 0x000fe200078e0018 */
[----:B------:R-:W-:-:S03]  /*4ae0*/  ISETP.NE.AND P0, PT, R34, 0x1, PT ;  /* 0x000000012200780c */ /* 0x000fc60003f05270 */
[----:B--2---:R-:W-:-:S05]  /*4af0*/  FFMA R31, R6, R0, R31 ;  /* 0x00000000061f7223 */ /* 0x004fca000000001f */
[----:B------:R3:W-:Y:S05]  /*4b00*/  ST.E desc[UR36][R4.64], R31 ;  /* 0x0000001f04007985 */ /* 0x0007ea000c101924 */
[----:B------:R-:W-:Y:S05]  /*4b10*/  @!P0 BRA `(.L_x_61) ;  /* 0x0000000000488947 */ /* 0x000fea0003800000 */
[----:B---3--:R-:W2:Y:S01]  /*4b20*/  LDG.E R31, desc[UR36][R8.64] ;  /* 0x00000024081f7981 */ /* 0x008ea2000c1e1900 */
[----:B------:R-:W-:Y:S02]  /*4b30*/  IADD3 R6, PT, PT, R3, 0x1, RZ ;  /* 0x0000000103067810 */ /* 0x000fe40007ffe0ff */
[----:B------:R-:W-:Y:S02]  /*4b40*/  ISETP.NE.AND P0, PT, R34, 0x2, PT ;  /* 0x000000022200780c */ /* 0x000fe40003f05270 */
[----:B------:R-:W-:-:S05]  /*4b50*/  I2FP.F32.U32 R6, R6 ;  /* 0x0000000600067245 */ /* 0x000fca0000201000 */
[----:B--2---:R-:W-:-:S05]  /*4b60*/  FFMA R31, R6, R0, R31 ;  /* 0x00000000061f7223 */ /* 0x004fca000000001f */
[----:B------:R4:W-:Y:S01]  /*4b70*/  ST.E desc[UR36][R4.64+0x4], R31 ;  /* 0x0000041f04007985 */ /* 0x0009e2000c101924 */
[----:B------:R-:W-:Y:S05]  /*4b80*/  @!P0 BRA `(.L_x_61) ;  /* 0x00000000002c8947 */ /* 0x000fea0003800000 */
[----:B------:R-:W2:Y:S01]  /*4b90*/  LDG.E R9, desc[UR36][R8.64] ;  /* 0x0000002408097981 */ /* 0x000ea2000c1e1900 */
[----:B------:R-:W-:-:S05]  /*4ba0*/  VIADD R3, R3, 0x2 ;  /* 0x0000000203037836 */ /* 0x000fca0000000000 */
[----:B------:R-:W-:-:S05]  /*4bb0*/  I2FP.F32.U32 R6, R3 ;  /* 0x0000000300067245 */ /* 0x000fca0000201000 */
[----:B--2---:R-:W-:-:S05]  /*4bc0*/  FFMA R3, R6, R0, R9 ;  /* 0x0000000006037223 */ /* 0x004fca0000000009 */
[----:B------:R0:W-:Y:S01]  /*4bd0*/  ST.E desc[UR36][R4.64+0x8], R3 ;  /* 0x0000080304007985 */ /* 0x0001e2000c101924 */
[----:B------:R-:W-:Y:S05]  /*4be0*/  BRA `(.L_x_61) ;  /* 0x0000000000147947 */ /* 0x000fea0003800000 */
.L_x_59:
[----:B------:R-:W-:-:S13]  /*4bf0*/  ISETP.GT.AND P0, PT, R26, RZ, PT ;  /* 0x000000ff1a00720c */ /* 0x000fda0003f04270 */
[----:B------:R-:W-:Y:S05]  /*4c00*/  @!P0 BRA `(.L_x_61) ;  /* 0x00000000000c8947 */ /* 0x000fea0003800000 */
[----:B0-----:R-:W-:-:S06]  /*4c10*/  IMAD.WIDE.U32 R4, R26, 0x4, R10 ;  /* 0x000000041a047825 */ /* 0x001fcc00078e000a */
[----:B------:R-:W2:Y:S04]  /*4c20*/  LDG.E R5, desc[UR36][R4.64+0x4] ;  /* 0x0000042404057981 */ /* 0x000ea8000c1e1900 */
[----:B--2---:R1:W-:Y:S02]  /*4c30*/  ST.E desc[UR36][R24.64], R5 ;  /* 0x0000000518007985 */ /* 0x0043e4000c101924 */
.L_x_61:
[----:B------:R-:W-:Y:S05]  /*4c40*/  BSYNC.RECONVERGENT B2 ;  /* 0x0000000000027941 */ /* 0x000fea0003800200 */
.L_x_58:
[----:B------:R-:W-:Y:S01]  /*4c50*/  ISETP.GT.AND P0, PT, R26, R29, PT ;  /* 0x0000001d1a00720c */ /* 0x000fe20003f04270 */
[----:B------:R-:W-:Y:S01]  /*4c60*/  BSSY.RECONVERGENT B2, `(.L_x_70) ;  /* 0x00000d3000027945 */ /* 0x000fe20003800200 */
[----:B------:R-:W-:Y:S02]  /*4c70*/  HFMA2 R6, -RZ, RZ, 0, 0 ;  /* 0x00000000ff067431 */ /* 0x000fe400000001ff */
[----:B------:R-:W-:Y:S01]  /*4c80*/  IMAD.MOV.U32 R41, RZ, RZ, RZ ;  /* 0x000000ffff297224 */ /* 0x000fe200078e00ff */
[----:B------:R-:W-:-:S08]  /*4c90*/  MOV R28, RZ ;  /* 0x000000ff001c7202 */ /* 0x000fd00000000f00 */
[----:B------:R-:W-:Y:S05]  /*4ca0*/  @!P0 BRA `(.L_x_71) ;  /* 0x0000000c00388947 */ /* 0x000fea0003800000 */
[----:B0-----:R-:W-:Y:S01]  /*4cb0*/  IADD3 R3, PT, PT, R29, -R26, RZ ;  /* 0x8000001a1d037210 */ /* 0x001fe20007ffe0ff */
[--C-:B------:R-:W-:Y:S01]  /*4cc0*/  IMAD.IADD R0, R26, 0x1, -R29.reuse ;  /* 0x000000011a007824 */ /* 0x100fe200078e0a1d */
[----:B------:R-:W-:Y:S01]  /*4cd0*/  BSSY.RECONVERGENT B3, `(.L_x_72) ;  /* 0x0000066000037945 */ /* 0x000fe20003800200 */
[----:B------:R-:W-:Y:S01]  /*4ce0*/  IMAD.MOV.U32 R28, RZ, RZ, RZ ;  /* 0x000000ffff1c7224 */ /* 0x000fe200078e00ff */
[----:B------:R-:W-:Y:S01]  /*4cf0*/  ISETP.GT.U32.AND P0, PT, R3, -0x8, PT ;  /* 0xfffffff80300780c */ /* 0x000fe20003f04070 */
[----:B------:R-:W-:Y:S01]  /*4d00*/  IMAD.MOV.U32 R3, RZ, RZ, R29 ;  /* 0x000000ffff037224 */ /* 0x000fe200078e001d */
[----:B------:R-:W-:Y:S01]  /*4d10*/  LOP3.LUT R50, R0, 0x7, RZ, 0xc0, !PT ;  /* 0x0000000700327812 */ /* 0x000fe200078ec0ff */
[----:B------:R-:W-:Y:S01]  /*4d20*/  IMAD.MOV.U32 R6, RZ, RZ, RZ ;  /* 0x000000ffff067224 */ /* 0x000fe200078e00ff */
[----:B--234-:R-:W-:Y:S02]  /*4d30*/  MOV R31, RZ ;  /* 0x000000ff001f7202 */ /* 0x01cfe40000000f00 */
[----:B------:R-:W-:-:S02]  /*4d40*/  ISETP.NE.AND P1, PT, R50, RZ, PT ;  /* 0x000000ff3200720c */ /* 0x000fc40003f25270 */
[----:B------:R-:W-:-:S05]  /*4d50*/  MOV R41, RZ ;  /* 0x000000ff00297202 */ /* 0x000fca0000000f00 */
[----:B------:R-:W-:Y:S06]  /*4d60*/  @P0 BRA `(.L_x_73) ;  /* 0x0000000400700947 */ /* 0x000fec0003800000 */
[----:B------:R-:W-:Y:S01]  /*4d70*/  HFMA2 R28, -RZ, RZ, 0, 0 ;  /* 0x00000000ff1c7431 */ /* 0x000fe200000001ff */
[----:B------:R-:W-:Y:S01]  /*4d80*/  LOP3.LUT R31, R0, 0xfffffff8, RZ, 0xc0, !PT ;  /* 0xfffffff8001f7812 */ /* 0x000fe200078ec0ff */
[----:B------:R-:W-:Y:S01]  /*4d90*/  IMAD.MOV.U32 R40, RZ, RZ, RZ ;  /* 0x000000ffff287224 */ /* 0x000fe200078e00ff */
[----:B------:R-:W-:-:S07]  /*4da0*/  MOV R3, R29 ;  /* 0x0000001d00037202 */ /* 0x000fce0000000f00 */
.L_x_74:
[----:B------:R-:W-:-:S04]  /*4db0*/  IMAD.WIDE R34, R3, 0x4, R14 ;  /* 0x0000000403227825 */ /* 0x000fc800078e020e */
[----:B------:R-:W-:Y:S01]  /*4dc0*/  IMAD.WIDE.U32 R36, R40, 0x4, R24 ;  /* 0x0000000428247825 */ /* 0x000fe200078e0018 */
[----:B------:R-:W2:Y:S03]  /*4dd0*/  LDG.E R42, desc[UR36][R34.64] ;  /* 0x00000024222a7981 */ /* 0x000ea6000c1e1900 */
[C---:B-1----:R-:W-:Y:S01]  /*4de0*/  IMAD.WIDE R8, R3.reuse, 0x4, R12 ;  /* 0x0000000403087825 */ /* 0x042fe200078e020c */
[----:B------:R-:W2:Y:S03]  /*4df0*/  LD.E R43, desc[UR36][R36.64] ;  /* 0x00000024242b7980 */ /* 0x000ea6000c101900 */
[----:B------:R-:W-:Y:S01]  /*4e00*/  IMAD.WIDE R4, R3, 0x4, R18 ;  /* 0x0000000403047825 */ /* 0x000fe200078e0212 */
[----:B------:R-:W3:Y:S04]  /*4e10*/  LDG.E R44, desc[UR36][R8.64] ;  /* 0x00000024082c7981 */ /* 0x000ee8000c1e1900 */
[----:B------:R-:W4:Y:S04]  /*4e20*/  LD.E R46, desc[UR36][R4.64] ;  /* 0x00000024042e7980 */ /* 0x000f28000c101900 */
[----:B------:R-:W5:Y:S04]  /*4e30*/  LD.E R47, desc[UR36][R36.64+0x4] ;  /* 0x00000424242f7980 */ /* 0x000f68000c101900 */
[----:B------:R-:W5:Y:S04]  /*4e40*/  LD.E R48, desc[UR36][R4.64+0x4] ;  /* 0x0000042404307980 */ /* 0x000f68000c101900 */
[----:B------:R-:W5:Y:S04]  /*4e50*/  LDG.E R52, desc[UR36][R8.64+0x8] ;  /* 0x0000082408347981 */ /* 0x000f68000c1e1900 */
[----:B------:R-:W5:Y:S04]  /*4e60*/  LDG.E R51, desc[UR36][R8.64+0xc] ;  /* 0x00000c2408337981 */ /* 0x000f68000c1e1900 */
[----:B------:R-:W5:Y:S04]  /*4e70*/  LD.E R53, desc[UR36][R4.64+0xc] ;  /* 0x00000c2404357980 */ /* 0x000f68000c101900 */
[----:B------:R-:W5:Y:S04]  /*4e80*/  LDG.E R55, desc[UR36][R8.64+0x14] ;  /* 0x0000142408377981 */ /* 0x000f68000c1e1900 */
[----:B------:R-:W5:Y:S01]  /*4e90*/  LD.E R57, desc[UR36][R4.64+0x14] ;  /* 0x0000142404397980 */ /* 0x000f62000c101900 */
[----:B--2---:R-:W-:-:S03]  /*4ea0*/  FADD R45, R42, -R43 ;  /* 0x8000002b2a2d7221 */ /* 0x004fc60000000000 */
[----:B------:R-:W2:Y:S01]  /*4eb0*/  LDG.E R42, desc[UR36][R34.64+0x4] ;  /* 0x00000424222a7981 */ /* 0x000ea2000c1e1900 */
[C---:B---3--:R-:W-:Y:S01]  /*4ec0*/  FADD R44, -R43.reuse, R44 ;  /* 0x0000002c2b2c7221 */ /* 0x048fe20000000100 */
[----:B----4-:R-:W-:Y:S02]  /*4ed0*/  FADD R43, -R43, R46 ;  /* 0x0000002e2b2b7221 */ /* 0x010fe40000000100 */
[----:B------:R-:W3:Y:S01]  /*4ee0*/  LDG.E R46, desc[UR36][R8.64+0x4] ;  /* 0x00000424082e7981 */ /* 0x000ee2000c1e1900 */
[----:B------:R-:W-:Y:S01]  /*4ef0*/  FADD R44, |R44|, R41 ;  /* 0x000000292c2c7221 */ /* 0x000fe20000000200 */
[----:B------:R-:W-:Y:S02]  /*4f00*/  FADD R43, |R43|, R28 ;  /* 0x0000001c2b2b7221 */ /* 0x000fe40000000200 */
[----:B------:R-:W4:Y:S01]  /*4f10*/  LDG.E R28, desc[UR36][R34.64+0x8] ;  /* 0x00000824221c7981 */ /* 0x000f22000c1e1900 */
[----:B------:R-:W-:-:S03]  /*4f20*/  FADD R45, |R45|, R6 ;  /* 0x000000062d2d7221 */ /* 0x000fc60000000200 */
[----:B------:R-:W4:Y:S04]  /*4f30*/  LD.E R41, desc[UR36][R36.64+0x8] ;  /* 0x0000082424297980 */ /* 0x000f28000c101900 */
[----:B------:R-:W4:Y:S01]  /*4f40*/  LD.E R6, desc[UR36][R4.64+0x8] ;  /* 0x0000082404067980 */ /* 0x000f22000c101900 */
[----:B-----5:R-:W-:-:S04]  /*4f50*/  FADD R48, -R47, R48 ;  /* 0x000000302f307221 */ /* 0x020fc80000000100 */
[----:B------:R-:W-:Y:S01]  /*4f60*/  FADD R43, R43, |R48| ;  /* 0x400000302b2b7221 */ /* 0x000fe20000000000 */
[----:B--2---:R-:W-:-:S04]  /*4f70*/  FADD R42, R42, -R47 ;  /* 0x8000002f2a2a7221 */ /* 0x004fc80000000000 */
[----:B------:R-:W-:Y:S01]  /*4f80*/  FADD R42, R45, |R42| ;  /* 0x4000002a2d2a7221 */ /* 0x000fe20000000000 */
[----:B---3--:R-:W-:-:S04]  /*4f90*/  FADD R49, -R47, R46 ;  /* 0x0000002e2f317221 */ /* 0x008fc80000000100 */
[----:B------:R-:W-:Y:S02]  /*4fa0*/  FADD R44, R44, |R49| ;  /* 0x400000312c2c7221 */ /* 0x000fe40000000000 */
[----:B------:R-:W2:Y:S01]  /*4fb0*/  LDG.E R49, desc[UR36][R34.64+0xc] ;  /* 0x00000c2422317981 */ /* 0x000ea2000c1e1900 */
[----:B----4-:R-:W-:-:S03]  /*4fc0*/  FADD R45, R28, -R41 ;  /* 0x800000291c2d7221 */ /* 0x010fc60000000000 */
[----:B------:R-:W2:Y:S01]  /*4fd0*/  LD.E R28, desc[UR36][R36.64+0xc] ;  /* 0x00000c24241c7980 */ /* 0x000ea2000c101900 */
[C---:B------:R-:W-:Y:S01]  /*4fe0*/  FADD R6, -R41.reuse, R6 ;  /* 0x0000000629067221 */ /* 0x040fe20000000100 */
[----:B------:R-:W-:-:S03]  /*4ff0*/  FADD R47, -R41, R52 ;  /* 0x00000034292f7221 */ /* 0x000fc60000000100 */
[----:B------:R-:W-:Y:S02]  /*5000*/  FADD R52, R43, |R6| ;  /* 0x400000062b347221 */ /* 0x000fe40000000000 */
[----:B------:R-:W3:Y:S04]  /*5010*/  LD.E R43, desc[UR36][R36.64+0x10] ;  /* 0x00001024242b7980 */ /* 0x000ee8000c101900 */
[----:B------:R-:W3:Y:S01]  /*5020*/  LDG.E R6, desc[UR36][R8.64+0x10] ;  /* 0x0000102408067981 */ /* 0x000ee2000c1e1900 */
[----:B------:R-:W-:Y:S01]  /*5030*/  FADD R45, R42, |R45| ;  /* 0x4000002d2a2d7221 */ /* 0x000fe20000000000 */
[----:B------:R-:W-:Y:S02]  /*5040*/  FADD R47, R44, |R47| ;  /* 0x4000002f2c2f7221 */ /* 0x000fe40000000000 */
[----:B------:R-:W4:Y:S04]  /*5050*/  LDG.E R44, desc[UR36][R34.64+0x10] ;  /* 0x00001024222c7981 */ /* 0x000f28000c1e1900 */
[----:B------:R-:W5:Y:S01]  /*5060*/  LD.E R42, desc[UR36][R4.64+0x10] ;  /* 0x00001024042a7980 */ /* 0x000f62000c101900 */
[----:B--2---:R-:W-:Y:S01]  /*5070*/  FADD R46, R49, -R28 ;  /* 0x8000001c312e7221 */ /* 0x004fe20000000000 */
[----:B------:R-:W-:-:S02]  /*5080*/  FADD R48, -R28, R51 ;  /* 0x000000331c307221 */ /* 0x000fc40000000100 */
[----:B------:R-:W2:Y:S01]  /*5090*/  LDG.E R49, desc[UR36][R34.64+0x14] ;  /* 0x0000142422317981 */ /* 0x000ea2000c1e1900 */
[----:B------:R-:W-:-:S03]  /*50a0*/  FADD R41, R45, |R46| ;  /* 0x4000002e2d297221 */ /* 0x000fc60000000000 */
[----:B------:R-:W2:Y:S01]  /*50b0*/  LD.E R46, desc[UR36][R36.64+0x14] ;  /* 0x00001424242e7980 */ /* 0x000ea2000c101900 */
[----:B------:R-:W-:Y:S01]  /*50c0*/  FADD R47, R47, |R48| ;  /* 0x400000302f2f7221 */ /* 0x000fe20000000000 */
[----:B------:R-:W-:Y:S02]  /*50d0*/  FADD R53, -R28, R53 ;  /* 0x000000351c357221 */ /* 0x000fe40000000100 */
[----:B------:R-:W2:Y:S01]  /*50e0*/  LD.E R45, desc[UR36][R36.64+0x18] ;  /* 0x00001824242d7980 */ /* 0x000ea2000c101900 */
[----:B---3--:R-:W-:-:S03]  /*50f0*/  FADD R54, -R43, R6 ;  /* 0x000000062b367221 */ /* 0x008fc60000000100 */
[----:B------:R-:W3:Y:S01]  /*5100*/  LD.E R48, desc[UR36][R36.64+0x1c] ;  /* 0x00001c2424307980 */ /* 0x000ee2000c101900 */
[----:B------:R-:W-:-:S03]  /*5110*/  FADD R52, R52, |R53| ;  /* 0x4000003534347221 */ /* 0x000fc60000000000 */
[----:B------:R-:W3:Y:S04]  /*5120*/  LDG.E R28, desc[UR36][R34.64+0x18] ;  /* 0x00001824221c7981 */ /* 0x000ee8000c1e1900 */
[----:B------:R-:W3:Y:S01]  /*5130*/  LD.E R6, desc[UR36][R4.64+0x18] ;  /* 0x0000182404067980 */ /* 0x000ee2000c101900 */
[----:B----4-:R-:W-:-:S03]  /*5140*/  FADD R44, R44, -R43 ;  /* 0x8000002b2c2c7221 */ /* 0x010fc60000000000 */
[----:B------:R-:W4:Y:S01]  /*5150*/  LDG.E R36, desc[UR36][R8.64+0x18] ;  /* 0x0000182408247981 */ /* 0x000f22000c1e1900 */
[----:B-----5:R-:W-:-:S03]  /*5160*/  FADD R53, -R43, R42 ;  /* 0x0000002a2b357221 */ /* 0x020fc60000000100 */
[----:B------:R2:W5:Y:S04]  /*5170*/  LDG.E R51, desc[UR36][R34.64+0x1c] ;  /* 0x00001c2422337981 */ /* 0x000568000c1e1900 */
[----:B------:R3:W5:Y:S04]  /*5180*/  LD.E R37, desc[UR36][R4.64+0x1c] ;  /* 0x00001c2404257980 */ /* 0x000768000c101900 */
[----:B------:R0:W5:Y:S01]  /*5190*/  LDG.E R43, desc[UR36][R8.64+0x1c] ;  /* 0x00001c24082b7981 */ /* 0x000162000c1e1900 */
[----:B------:R-:W-:Y:S02]  /*51a0*/  VIADD R40, R40, 0x8 ;  /* 0x0000000828287836 */ /* 0x000fe40000000000 */
[----:B------:R-:W-:Y:S01]  /*51b0*/  FADD R41, R41, |R44| ;  /* 0x4000002c29297221 */ /* 0x000fe20000000000 */
[----:B------:R-:W-:-:S02]  /*51c0*/  FADD R47, R47, |R54| ;  /* 0x400000362f2f7221 */ /* 0x000fc40000000000 */
[----:B------:R-:W-:Y:S01]  /*51d0*/  ISETP.NE.AND P0, PT, R40, R31, PT ;  /* 0x0000001f2800720c */ /* 0x000fe20003f05270 */
[----:B------:R-:W-:Y:S01]  /*51e0*/  FADD R52, R52, |R53| ;  /* 0x4000003534347221 */ /* 0x000fe20000000000 */
[----:B------:R-:W-:Y:S01]  /*51f0*/  IADD3 R3, PT, PT, R3, 0x8, RZ ;  /* 0x0000000803037810 */ /* 0x000fe20007ffe0ff */
[----:B--2---:R-:W-:Y:S01]  /*5200*/  FADD R34, R49, -R46 ;  /* 0x8000002e31227221 */ /* 0x004fe20000000000 */
[C---:B------:R-:W-:Y:S01]  /*5210*/  FADD R42, -R46.reuse, R55 ;  /* 0x000000372e2a7221 */ /* 0x040fe20000000100 */
[----:B------:R-:W-:Y:S02]  /*5220*/  FADD R57, -R46, R57 ;  /* 0x000000392e397221 */ /* 0x000fe40000000100 */
[----:B------:R-:W-:Y:S01]  /*5230*/  FADD R34, R41, |R34| ;  /* 0x4000002229227221 */ /* 0x000fe20000000000 */
[----:B------:R-:W-:Y:S01]  /*5240*/  FADD R42, R47, |R42| ;  /* 0x4000002a2f2a7221 */ /* 0x000fe20000000000 */
[----:B------:R-:W-:Y:S01]  /*5250*/  FADD R52, R52, |R57| ;  /* 0x4000003934347221 */ /* 0x000fe20000000000 */
[----:B---3--:R-:W-:Y:S01]  /*5260*/  FADD R5, R28, -R45 ;  /* 0x8000002d1c057221 */ /* 0x008fe20000000000 */
[C---:B0-----:R-:W-:Y:S01]  /*5270*/  FADD R9, -R45.reuse, R6 ;  /* 0x000000062d097221 */ /* 0x041fe20000000100 */
[----:B----4-:R-:W-:-:S02]  /*5280*/  FADD R45, -R45, R36 ;  /* 0x000000242d2d7221 */ /* 0x010fc40000000100 */
[----:B------:R-:W-:Y:S01]  /*5290*/  FADD R5, R34, |R5| ;  /* 0x4000000522057221 */ /* 0x000fe20000000000 */
[----:B------:R-:W-:Y:S01]  /*52a0*/  FADD R9, R52, |R9| ;  /* 0x4000000934097221 */ /* 0x000fe20000000000 */
[----:B------:R-:W-:Y:S01]  /*52b0*/  FADD R42, R42, |R45| ;  /* 0x4000002d2a2a7221 */ /* 0x000fe20000000000 */
[----:B-----5:R-:W-:Y:S01]  /*52c0*/  FADD R6, R51, -R48 ;  /* 0x8000003033067221 */ /* 0x020fe20000000000 */
[C---:B------:R-:W-:Y:S01]  /*52d0*/  FADD R28, -R48.reuse, R37 ;  /* 0x00000025301c7221 */ /* 0x040fe20000000100 */
[----:B------:R-:W-:Y:S02]  /*52e0*/  FADD R43, -R48, R43 ;  /* 0x0000002b302b7221 */ /* 0x000fe40000000100 */
[----:B------:R-:W-:Y:S01]  /*52f0*/  FADD R6, R5, |R6| ;  /* 0x4000000605067221 */ /* 0x000fe20000000000 */
[----:B------:R-:W-:Y:S01]  /*5300*/  FADD R28, R9, |R28| ;  /* 0x4000001c091c7221 */ /* 0x000fe20000000000 */
[----:B------:R-:W-:Y:S01]  /*5310*/  FADD R41, R42, |R43| ;  /* 0x4000002b2a297221 */ /* 0x000fe20000000000 */
[----:B------:R-:W-:Y:S06]  /*5320*/  @P0 BRA `(.L_x_74) ;  /* 0xfffffff800a00947 */ /* 0x000fec000383ffff */
.L_x_73:
[----:B------:R-:W-:Y:S05]  /*5330*/  BSYNC.RECONVERGENT B3 ;  /* 0x0000000000037941 */ /* 0x000fea0003800200 */
.L_x_72:
[----:B------:R-:W-:Y:S05]  /*5340*/  @!P1 BRA `(.L_x_71) ;  /* 0x0000000400909947 */ /* 0x000fea0003800000 */
[----:B------:R-:W-:Y:S01]  /*5350*/  ISETP.GE.U32.AND P0, PT, R50, 0x4, PT ;  /* 0x000000043200780c */ /* 0x000fe20003f06070 */
[----:B------:R-:W-:Y:S01]  /*5360*/  BSSY.RECONVERGENT B3, `(.L_x_75) ;  /* 0x0000032000037945 */ /* 0x000fe20003800200 */
[----:B------:R-:W-:-:S04]  /*5370*/  LOP3.LUT R55, R0, 0x3, RZ, 0xc0, !PT ;  /* 0x0000000300377812 */ /* 0x000fc800078ec0ff */
[----:B------:R-:W-:-:S07]  /*5380*/  ISETP.NE.AND P1, PT, R55, RZ, PT ;  /* 0x000000ff3700720c */ /* 0x000fce0003f25270 */
[----:B------:R-:W-:Y:S06]  /*5390*/  @!P0 BRA `(.L_x_76) ;  /* 0x0000000000b88947 */ /* 0x000fec0003800000 */
[----:B------:R-:W-:-:S04]  /*53a0*/  IMAD.WIDE R34, R3, 0x4, R14 ;  /* 0x0000000403227825 */ /* 0x000fc800078e020e */
[----:B------:R-:W-:Y:S01]  /*53b0*/  IMAD.WIDE.U32 R36, R31, 0x4, R24 ;  /* 0x000000041f247825 */ /* 0x000fe200078e0018 */
[----:B------:R-:W2:Y:S03]  /*53c0*/  LDG.E R50, desc[UR36][R34.64] ;  /* 0x0000002422327981 */ /* 0x000ea6000c1e1900 */
[C---:B-1----:R-:W-:Y:S01]  /*53d0*/  IMAD.WIDE R8, R3.reuse, 0x4, R12 ;  /* 0x0000000403087825 */ /* 0x042fe200078e020c */
[----:B------:R-:W2:Y:S03]  /*53e0*/  LD.E R51, desc[UR36][R36.64] ;  /* 0x0000002424337980 */ /* 0x000ea6000c101900 */
[C---:B------:R-:W-:Y:S01]  /*53f0*/  IMAD.WIDE R4, R3.reuse, 0x4, R18 ;  /* 0x0000000403047825 */ /* 0x040fe200078e0212 */
[----:B------:R-:W3:Y:S04]  /*5400*/  LDG.E R52, desc[UR36][R8.64] ;  /* 0x0000002408347981 */ /* 0x000ee8000c1e1900 */
[----:B------:R-:W4:Y:S04]  /*5410*/  LD.E R54, desc[UR36][R4.64] ;  /* 0x0000002404367980 */ /* 0x000f28000c101900 */
[----:B------:R-:W5:Y:S04]  /*5420*/  LD.E R42, desc[UR36][R36.64+0x4] ;  /* 0x00000424242a7980 */ /* 0x000f68000c101900 */
[----:B------:R-:W5:Y:S04]  /*5430*/  LDG.E R57, desc[UR36][R34.64+0x4] ;  /* 0x0000042422397981 */ /* 0x000f68000c1e1900 */
[----:B------:R-:W5:Y:S04]  /*5440*/  LDG.E R59, desc[UR36][R8.64+0x4] ;  /* 0x00000424083b7981 */ /* 0x000f68000c1e1900 */
[----:B------:R-:W5:Y:S04]  /*5450*/  LD.E R61, desc[UR36][R4.64+0x4] ;  /* 0x00000424043d7980 */ /* 0x000f68000c101900 */
[----:B------:R-:W5:Y:S04]  /*5460*/  LD.E R40, desc[UR36][R36.64+0x8] ;  /* 0x0000082424287980 */ /* 0x000f68000c101900 */
[----:B------:R-:W5:Y:S04]  /*5470*/  LDG.E R45, desc[UR36][R34.64+0x8] ;  /* 0x00000824222d7981 */ /* 0x000f68000c1e1900 */
[----:B------:R-:W5:Y:S04]  /*5480*/  LD.E R47, desc[UR36][R4.64+0x8] ;  /* 0x00000824042f7980 */ /* 0x000f68000c101900 */
[----:B------:R-:W5:Y:S04]  /*5490*/  LDG.E R49, desc[UR36][R8.64+0x8] ;  /* 0x0000082408317981 */ /* 0x000f68000c1e1900 */
[----:B------:R-:W5:Y:S04]  /*54a0*/  LD.E R43, desc[UR36][R36.64+0xc] ;  /* 0x00000c24242b7980 */ /* 0x000f68000c101900 */
[----:B------:R-:W5:Y:S04]  /*54b0*/  LDG.E R44, desc[UR36][R34.64+0xc] ;  /* 0x00000c24222c7981 */ /* 0x000f68000c1e1900 */
[----:B------:R0:W5:Y:S04]  /*54c0*/  LD.E R46, desc[UR36][R4.64+0xc] ;  /* 0x00000c24042e7980 */ /* 0x000168000c101900 */
[----:B------:R1:W5:Y:S01]  /*54d0*/  LDG.E R48, desc[UR36][R8.64+0xc] ;  /* 0x00000c2408307981 */ /* 0x000362000c1e1900 */
[----:B------:R-:W-:Y:S01]  /*54e0*/  VIADD R3, R3, 0x4 ;  /* 0x0000000403037836 */ /* 0x000fe20000000000 */
[----:B------:R-:W-:Y:S01]  /*54f0*/  IADD3 R31, PT, PT, R31, 0x4, RZ ;  /* 0x000000041f1f7810 */ /* 0x000fe20007ffe0ff */
[----:B--2---:R-:W-:Y:S01]  /*5500*/  FADD R53, R50, -R51 ;  /* 0x8000003332357221 */ /* 0x004fe20000000000 */
[----:B---3--:R-:W-:-:S03]  /*5510*/  FADD R52, -R51, R52 ;  /* 0x0000003433347221 */ /* 0x008fc60000000100 */
[----:B------:R-:W-:Y:S01]  /*5520*/  FADD R53, R6, |R53| ;  /* 0x4000003506357221 */ /* 0x000fe20000000000 */
[----:B----4-:R-:W-:Y:S01]  /*5530*/  FADD R51, -R51, R54 ;  /* 0x0000003633337221 */ /* 0x010fe20000000100 */
[----:B------:R-:W-:-:S03]  /*5540*/  FADD R52, R41, |R52| ;  /* 0x4000003429347221 */ /* 0x000fc60000000000 */
[----:B------:R-:W-:Y:S01]  /*5550*/  FADD R51, R28, |R51| ;  /* 0x400000331c337221 */ /* 0x000fe20000000000 */
[----:B-----5:R-:W-:Y:S01]  /*5560*/  FADD R6, R57, -R42 ;  /* 0x8000002a39067221 */ /* 0x020fe20000000000 */
[C---:B------:R-:W-:Y:S01]  /*5570*/  FADD R59, -R42.reuse, R59 ;  /* 0x0000003b2a3b7221 */ /* 0x040fe20000000100 */
[----:B------:R-:W-:Y:S02]  /*5580*/  FADD R42, -R42, R61 ;  /* 0x0000003d2a2a7221 */ /* 0x000fe40000000100 */
[----:B------:R-:W-:Y:S01]  /*5590*/  FADD R6, R53, |R6| ;  /* 0x4000000635067221 */ /* 0x000fe20000000000 */
[----:B------:R-:W-:Y:S01]  /*55a0*/  FADD R52, R52, |R59| ;  /* 0x4000003b34347221 */ /* 0x000fe20000000000 */
[----:B------:R-:W-:Y:S01]  /*55b0*/  FADD R42, R51, |R42| ;  /* 0x4000002a332a7221 */ /* 0x000fe20000000000 */
[----:B------:R-:W-:Y:S01]  /*55c0*/  FADD R45, R45, -R40 ;  /* 0x800000282d2d7221 */ /* 0x000fe20000000000 */
[C---:B------:R-:W-:Y:S01]  /*55d0*/  FADD R47, -R40.reuse, R47 ;  /* 0x0000002f282f7221 */ /* 0x040fe20000000100 */
[----:B------:R-:W-:-:S02]  /*55e0*/  FADD R49, -R40, R49 ;  /* 0x0000003128317221 */ /* 0x000fc40000000100 */
[----:B------:R-:W-:Y:S01]  /*55f0*/  FADD R6, R6, |R45| ;  /* 0x4000002d06067221 */ /* 0x000fe20000000000 */
[----:B------:R-:W-:Y:S01]  /*5600*/  FADD R42, R42, |R47| ;  /* 0x4000002f2a2a7221 */ /* 0x000fe20000000000 */
[----:B------:R-:W-:Y:S01]  /*5610*/  FADD R49, R52, |R49| ;  /* 0x4000003134317221 */ /* 0x000fe20000000000 */
[----:B0-----:R-:W-:Y:S01]  /*5620*/  FADD R5, R44, -R43 ;  /* 0x8000002b2c057221 */ /* 0x001fe20000000000 */
[C---:B-1----:R-:W-:Y:S01]  /*5630*/  FADD R9, -R43.reuse, R46 ;  /* 0x0000002e2b097221 */ /* 0x042fe20000000100 */
[----:B------:R-:W-:Y:S02]  /*5640*/  FADD R48, -R43, R48 ;  /* 0x000000302b307221 */ /* 0x000fe40000000100 */
[----:B------:R-:W-:Y:S01]  /*5650*/  FADD R6, R6, |R5| ;  /* 0x4000000506067221 */ /* 0x000fe20000000000 */
[----:B------:R-:W-:Y:S01]  /*5660*/  FADD R28, R42, |R9| ;  /* 0x400000092a1c7221 */ /* 0x000fe20000000000 */
[----:B------:R-:W-:-:S07]  /*5670*/  FADD R41, R49, |R48| ;  /* 0x4000003031297221 */ /* 0x000fce0000000000 */
.L_x_76:
[----:B------:R-:W-:Y:S05]  /*5680*/  BSYNC.RECONVERGENT B3 ;  /* 0x0000000000037941 */ /* 0x000fea0003800200 */
.L_x_75:
[----:B------:R-:W-:Y:S05]  /*5690*/  @!P1 BRA `(.L_x_71) ;  /* 0x0000000000bc9947 */ /* 0x000fea0003800000 */
[----:B------:R-:W-:Y:S01]  /*56a0*/  ISETP.NE.AND P0, PT, R55, 0x1, PT ;  /* 0x000000013700780c */ /* 0x000fe20003f05270 */
[----:B------:R-:W-:Y:S01]  /*56b0*/  BSSY.RECONVERGENT B3, `(.L_x_77) ;  /* 0x000001e000037945 */ /* 0x000fe20003800200 */
[----:B------:R-:W-:-:S04]  /*56c0*/  LOP3.LUT R0, R0, 0x1, RZ, 0xc0, !PT ;  /* 0x0000000100007812 */ /* 0x000fc800078ec0ff */
[----:B------:R-:W-:-:S07]  /*56d0*/  ISETP.NE.U32.AND P1, PT, R0, 0x1, PT ;  /* 0x000000010000780c */ /* 0x000fce0003f25070 */
[----:B------:R-:W-:Y:S06]  /*56e0*/  @!P0 BRA `(.L_x_78) ;  /* 0x0000000000688947 */ /* 0x000fec0003800000 */
[----:B------:R-:W-:-:S04]  /*56f0*/  IMAD.WIDE.U32 R34, R31, 0x4, R24 ;  /* 0x000000041f227825 */ /* 0x000fc800078e0018 */
[C---:B-1----:R-:W-:Y:S01]  /*5700*/  IMAD.WIDE R4, R3.reuse, 0x4, R12 ;  /* 0x0000000403047825 */ /* 0x042fe200078e020c */
[----:B------:R-:W2:Y:S03]  /*5710*/  LD.E R43, desc[UR36][R34.64] ;  /* 0x00000024222b7980 */ /* 0x000ea6000c101900 */
[C---:B------:R-:W-:Y:S01]  /*5720*/  IMAD.WIDE R36, R3.reuse, 0x4, R14 ;  /* 0x0000000403247825 */ /* 0x040fe200078e020e */
[----:B------:R-:W2:Y:S03]  /*5730*/  LDG.E R40, desc[UR36][R4.64] ;  /* 0x0000002404287981 */ /* 0x000ea6000c1e1900 */
[C---:B------:R-:W-:Y:S01]  /*5740*/  IMAD.WIDE R8, R3.reuse, 0x4, R18 ;  /* 0x0000000403087825 */ /* 0x040fe200078e0212 */
[----:B------:R-:W3:Y:S04]  /*5750*/  LDG.E R0, desc[UR36][R36.64] ;  /* 0x0000002424007981 */ /* 0x000ee8000c1e1900 */
[----:B------:R-:W4:Y:S04]  /*5760*/  LD.E R42, desc[UR36][R8.64] ;  /* 0x00000024082a7980 */ /* 0x000f28000c101900 */
[----:B------:R-:W5:Y:S04]  /*5770*/  LD.E R49, desc[UR36][R34.64+0x4] ;  /* 0x0000042422317980 */ /* 0x000f68000c101900 */
[----:B------:R-:W5:Y:S04]  /*5780*/  LDG.E R44, desc[UR36][R36.64+0x4] ;  /* 0x00000424242c7981 */ /* 0x000f68000c1e1900 */
[----:B------:R-:W5:Y:S04]  /*5790*/  LD.E R48, desc[UR36][R8.64+0x4] ;  /* 0x0000042408307980 */ /* 0x000f68000c101900 */
[----:B------:R-:W5:Y:S01]  /*57a0*/  LDG.E R46, desc[UR36][R4.64+0x4] ;  /* 0x00000424042e7981 */ /* 0x000f62000c1e1900 */
[----:B------:R-:W-:Y:S01]  /*57b0*/  VIADD R3, R3, 0x2 ;  /* 0x0000000203037836 */ /* 0x000fe20000000000 */
[----:B------:R-:W-:Y:S01]  /*57c0*/  IADD3 R31, PT, PT, R31, 0x2, RZ ;  /* 0x000000021f1f7810 */ /* 0x000fe20007ffe0ff */
[----:B--2---:R-:W-:Y:S01]  /*57d0*/  FADD R40, -R43, R40 ;  /* 0x000000282b287221 */ /* 0x004fe20000000100 */
[----:B---3--:R-:W-:-:S03]  /*57e0*/  FADD R45, R0, -R43 ;  /* 0x8000002b002d7221 */ /* 0x008fc60000000000 */
[----:B------:R-:W-:Y:S01]  /*57f0*/  FADD R40, R41, |R40| ;  /* 0x4000002829287221 */ /* 0x000fe20000000000 */
[----:B----4-:R-:W-:Y:S01]  /*5800*/  FADD R47, -R43, R42 ;  /* 0x0000002a2b2f7221 */ /* 0x010fe20000000100 */
[----:B------:R-:W-:-:S03]  /*5810*/  FADD R6, R6, |R45| ;  /* 0x4000002d06067221 */ /* 0x000fc60000000000 */
[----:B------:R-:W-:Y:S01]  /*5820*/  FADD R28, R28, |R47| ;  /* 0x4000002f1c1c7221 */ /* 0x000fe20000000000 */
[----:B-----5:R-:W-:Y:S01]  /*5830*/  FADD R41, R44, -R49 ;  /* 0x800000312c297221 */ /* 0x020fe20000000000 */
[----:B------:R-:W-:-:S03]  /*5840*/  FADD R35, -R49, R48 ;  /* 0x0000003031237221 */ /* 0x000fc60000000100 */
[----:B------:R-:W-:Y:S01]  /*5850*/  FADD R6, R6, |R41| ;  /* 0x4000002906067221 */ /* 0x000fe20000000000 */
[----:B------:R-:W-:Y:S01]  /*5860*/  FADD R49, -R49, R46 ;  /* 0x0000002e31317221 */ /* 0x000fe20000000100 */
[----:B------:R-:W-:-:S03]  /*5870*/  FADD R28, R28, |R35| ;  /* 0x400000231c1c7221 */ /* 0x000fc60000000000 */
[----:B------:R-:W-:-:S07]  /*5880*/  FADD R41, R40, |R49| ;  /* 0x4000003128297221 */ /* 0x000fce0000000000 */
.L_x_78:
[----:B------:R-:W-:Y:S05]  /*5890*/  BSYNC.RECONVERGENT B3 ;  /* 0x0000000000037941 */ /* 0x000fea0003800200 */
.L_x_77:
[----:B------:R-:W-:Y:S05]  /*58a0*/  @P1 BRA `(.L_x_71) ;  /* 0x0000000000381947 */ /* 0x000fea0003800000 */
[----:B-1----:R-:W-:-:S04]  /*58b0*/  IMAD.WIDE R4, R3, 0x4, R14 ;  /* 0x0000000403047825 */ /* 0x002fc800078e020e */
[----:B------:R-:W-:Y:S02]  /*58c0*/  IMAD.WIDE.U32 R8, R31, 0x4, R24 ;  /* 0x000000041f087825 */ /* 0x000fe400078e0018 */
[----:B------:R-:W2:Y:S02]  /*58d0*/  LDG.E R4, desc[UR36][R4.64] ;  /* 0x0000002404047981 */ /* 0x000ea4000c1e1900 */
[C---:B------:R-:W-:Y:S02]  /*58e0*/  IMAD.WIDE R12, R3.reuse, 0x4, R12 ;  /* 0x00000004030c7825 */ /* 0x040fe400078e020c */
[----:B------:R-:W2:Y:S02]  /*58f0*/  LD.E R9, desc[UR36][R8.64] ;  /* 0x0000002408097980 */ /* 0x000ea4000c101900 */
[----:B------:R-:W-:Y:S02]  /*5900*/  IMAD.WIDE R14, R3, 0x4, R18 ;  /* 0x00000004030e7825 */ /* 0x000fe400078e0212 */
[----:B------:R-:W3:Y:S04]  /*5910*/  LDG.E R12, desc[UR36][R12.64] ;  /* 0x000000240c0c7981 */ /* 0x000ee8000c1e1900 */
[----:B------:R-:W4:Y:S01]  /*5920*/  LD.E R14, desc[UR36][R14.64] ;  /* 0x000000240e0e7980 */ /* 0x000f22000c101900 */
[----:B--2---:R-:W-:Y:S01]  /*5930*/  FADD R3, R4, -R9 ;  /* 0x8000000904037221 */ /* 0x004fe20000000000 */
[C---:B---3--:R-:W-:Y:S01]  /*5940*/  FADD R0, -R9.reuse, R12 ;  /* 0x0000000c09007221 */ /* 0x048fe20000000100 */
[----:B----4-:R-:W-:-:S02]  /*5950*/  FADD R31, -R9, R14 ;  /* 0x0000000e091f7221 */ /* 0x010fc40000000100 */
[----:B------:R-:W-:Y:S01]  /*5960*/  FADD R6, R6, |R3| ;  /* 0x4000000306067221 */ /* 0x000fe20000000000 */
[----:B------:R-:W-:Y:S01]  /*5970*/  FADD R41, R41, |R0| ;  /* 0x4000000029297221 */ /* 0x000fe20000000000 */
[----:B------:R-:W-:-:S07]  /*5980*/  FADD R28, R28, |R31| ;  /* 0x4000001f1c1c7221 */ /* 0x000fce0000000000 */
.L_x_71:
[----:B------:R-:W-:Y:S05]  /*5990*/  BSYNC.RECONVERGENT B2 ;  /* 0x0000000000027941 */ /* 0x000fea0003800200 */
.L_x_70:
[C---:B------:R-:W-:Y:S01]  /*59a0*/  FSETP.GTU.AND P1, PT, R6.reuse, R28, PT ;  /* 0x0000001c0600720b */ /* 0x040fe20003f2c000 */
[----:B------:R-:W-:Y:S01]  /*59b0*/  BSSY.RECONVERGENT B2, `(.L_x_79) ;  /* 0x000000d000027945 */ /* 0x000fe20003800200 */
[----:B------:R-:W-:Y:S02]  /*59c0*/  FSETP.LE.AND P2, PT, R6, R41, PT ;  /* 0x000000290600720b */ /* 0x000fe40003f43000 */
[----:B------:R-:W-:-:S11]  /*59d0*/  ISETP.GE.AND P0, PT, R26, R29, PT ;  /* 0x0000001d1a00720c */ /* 0x000fd60003f06270 */
[----:B------:R-:W-:Y:S05]  /*59e0*/  @!P1 BRA P2, `(.L_x_80) ;  /* 0x0000000000249947 */ /* 0x000fea0001000000 */
[----:B------:R-:W0:Y:S01]  /*59f0*/  LDCU.64 UR4, c[0x0][0x388] ;  /* 0x00007100ff0477ac */ /* 0x000e220008000a00 */
[----:B------:R-:W-:Y:S02]  /*5a00*/  FSETP.GTU.AND P2, PT, R41, R28, PT ;  /* 0x0000001c2900720b */ /* 0x000fe40003f4c000 */
[----:B0-----:R-:W-:-:S04]  /*5a10*/  LEA R3, P1, R27, UR4, 0x2 ;  /* 0x000000041b037c11 */ /* 0x001fc8000f8210ff */
[----:B------:R-:W-:Y:S02]  /*5a20*/  LEA.HI.X R33, R27, UR5, R30, 0x2, P1 ;  /* 0x000000051b217c11 */ /* 0x000fe400088f141e */
[----:B------:R-:W-:Y:S02]  /*5a30*/  FSETP.GTU.AND P1, PT, R41, R6, PT ;  /* 0x000000062900720b */ /* 0x000fe40003f2c000 */
[-C--:B------:R-:W-:Y:S02]  /*5a40*/  SEL R3, R3, R18.reuse, !P2 ;  /* 0x0000001203037207 */ /* 0x080fe40005000000 */
[-C--:B------:R-:W-:Y:S02]  /*5a50*/  SEL R33, R33, R19.reuse, !P2 ;  /* 0x0000001321217207 */ /* 0x080fe40005000000 */
[----:B------:R-:W-:Y:S02]  /*5a60*/  SEL R32, R3, R18, !P1 ;  /* 0x0000001203207207 */ /* 0x000fe40004800000 */
[----:B------:R-:W-:-:S07]  /*5a70*/  SEL R33, R33, R19, !P1 ;  /* 0x0000001321217207 */ /* 0x000fce0004800000 */
.L_x_80:
[----:B------:R-:W-:Y:S05]  /*5a80*/  BSYNC.RECONVERGENT B2 ;  /* 0x0000000000027941 */ /* 0x000fea0003800200 */
.L_x_79:
[----:B------:R-:W-:Y:S05]  /*5a90*/  @!P0 BRA `(.L_x_57) ;  /* 0x0000000000988947 */ /* 0x000fea0003800000 */
[----:B------:R-:W-:Y:S01]  /*5aa0*/  VIADD R6, R26, 0x1 ;  /* 0x000000011a067836 */ /* 0x000fe20000000000 */
[----:B------:R-:W-:Y:S01]  /*5ab0*/  BSSY.RECONVERGENT B2, `(.L_x_81) ;  /* 0x0000014000027945 */ /* 0x000fe20003800200 */
[----:B0-----:R-:W-:-:S03]  /*5ac0*/  IMAD.MOV.U32 R3, RZ, RZ, R29 ;  /* 0x000000ffff037224 */ /* 0x001fc600078e001d */
[----:B------:R-:W-:-:S04]  /*5ad0*/  IADD3 R0, PT, PT, -R29, R6, RZ ;  /* 0x000000061d007210 */ /* 0x000fc80007ffe1ff */
[----:B------:R-:W-:-:S13]  /*5ae0*/  LOP3.LUT P0, R0, R0, 0x3, RZ, 0xc0, !PT ;  /* 0x0000000300007812 */ /* 0x000fda000780c0ff */
[----:B------:R-:W-:Y:S05]  /*5af0*/  @!P0 BRA `(.L_x_82) ;  /* 0x00000000003c8947 */ /* 0x000fea0003800000 */
[----:B-1234-:R-:W-:-:S05]  /*5b00*/  IMAD.WIDE R4, R29, 0x4, R32 ;  /* 0x000000041d047825 */ /* 0x01efca00078e0220 */
[----:B------:R-:W2:Y:S01]  /*5b10*/  LD.E R13, desc[UR36][R4.64] ;  /* 0x00000024040d7980 */ /* 0x000ea2000c101900 */
[C---:B------:R-:W-:Y:S01]  /*5b20*/  IMAD.WIDE R8, R29.reuse, 0x4, R10 ;  /* 0x000000041d087825 */ /* 0x040fe200078e020a */
[----:B------:R-:W-:Y:S02]  /*5b30*/  ISETP.NE.AND P0, PT, R0, 0x1, PT ;  /* 0x000000010000780c */ /* 0x000fe40003f05270 */
[----:B------:R-:W-:Y:S02]  /*5b40*/  IADD3 R3, PT, PT, R29, 0x1, RZ ;  /* 0x000000011d037810 */ /* 0x000fe40007ffe0ff */
[----:B--2---:R0:W-:Y:S09]  /*5b50*/  STG.E desc[UR36][R8.64], R13 ;  /* 0x0000000d08007986 */ /* 0x0041f2000c101924 */
[----:B------:R-:W-:Y:S05]  /*5b60*/  @!P0 BRA `(.L_x_82) ;  /* 0x0000000000208947 */ /* 0x000fea0003800000 */
[----:B0-----:R-:W2:Y:S01]  /*5b70*/  LD.E R13, desc[UR36][R4.64+0x4] ;  /* 0x00000424040d7980 */ /* 0x001ea2000c101900 */
[----:B------:R-:W-:Y:S01]  /*5b80*/  ISETP.NE.AND P0, PT, R0, 0x2, PT ;  /* 0x000000020000780c */ /* 0x000fe20003f05270 */
[----:B------:R-:W-:Y:S02]  /*5b90*/  VIADD R3, R29, 0x2 ;  /* 0x000000021d037836 */ /* 0x000fe40000000000 */
[----:B--2---:R0:W-:Y:S10]  /*5ba0*/  STG.E desc[UR36][R8.64+0x4], R13 ;  /* 0x0000040d08007986 */ /* 0x0041f4000c101924 */
[----:B------:R-:W-:Y:S05]  /*5bb0*/  @!P0 BRA `(.L_x_82) ;  /* 0x00000000000c8947 */ /* 0x000fea0003800000 */
[----:B------:R-:W2:Y:S01]  /*5bc0*/  LD.E R5, desc[UR36][R4.64+0x8] ;  /* 0x0000082404057980 */ /* 0x000ea2000c101900 */
[----:B------:R-:W-:-:S03]  /*5bd0*/  IADD3 R3, PT, PT, R29, 0x3, RZ ;  /* 0x000000031d037810 */ /* 0x000fc60007ffe0ff */
[----:B--2---:R1:W-:Y:S04]  /*5be0*/  STG.E desc[UR36][R8.64+0x8], R5 ;  /* 0x0000080508007986 */ /* 0x0043e8000c101924 */
.L_x_82:
[----:B------:R-:W-:Y:S05]  /*5bf0*/  BSYNC.RECONVERGENT B2 ;  /* 0x0000000000027941 */ /* 0x000fea0003800200 */
.L_x_81:
[----:B------:R-:W-:-:S05]  /*5c00*/  IMAD.IADD R26, R26, 0x1, -R29 ;  /* 0x000000011a1a7824 */ /* 0x000fca00078e0a1d */
[----:B------:R-:W-:-:S13]  /*5c10*/  ISETP.GE.U32.AND P0, PT, R26, 0x3, PT ;  /* 0x000000031a00780c */ /* 0x000fda0003f06070 */
[----:B------:R-:W-:Y:S05]  /*5c20*/  @!P0 BRA `(.L_x_57) ;  /* 0x0000000000348947 */ /* 0x000fea0003800000 */
.L_x_83:
[----:B-1234-:R-:W-:-:S05]  /*5c30*/  IMAD.WIDE R4, R3, 0x4, R32 ;  /* 0x0000000403047825 */ /* 0x01efca00078e0220 */
[----:B0-----:R-:W2:Y:S01]  /*5c40*/  LD.E R13, desc[UR36][R4.64] ;  /* 0x00000024040d7980 */ /* 0x001ea2000c101900 */
[----:B------:R-:W-:-:S05]  /*5c50*/  IMAD.WIDE R8, R3, 0x4, R10 ;  /* 0x0000000403087825 */ /* 0x000fca00078e020a */
[----:B--2---:R0:W-:Y:S04]  /*5c60*/  STG.E desc[UR36][R8.64], R13 ;  /* 0x0000000d08007986 */ /* 0x0041e8000c101924 */
[----:B------:R-:W2:Y:S04]  /*5c70*/  LD.E R15, desc[UR36][R4.64+0x4] ;  /* 0x00000424040f7980 */ /* 0x000ea8000c101900 */
[----:B--2---:R0:W-:Y:S04]  /*5c80*/  STG.E desc[UR36][R8.64+0x4], R15 ;  /* 0x0000040f08007986 */ /* 0x0041e8000c101924 */
[----:B------:R-:W2:Y:S04]  /*5c90*/  LD.E R29, desc[UR36][R4.64+0x8] ;  /* 0x00000824041d7980 */ /* 0x000ea8000c101900 */
[----:B--2---:R0:W-:Y:S04]  /*5ca0*/  STG.E desc[UR36][R8.64+0x8], R29 ;  /* 0x0000081d08007986 */ /* 0x0041e8000c101924 */
[----:B------:R-:W2:Y:S01]  /*5cb0*/  LD.E R31, desc[UR36][R4.64+0xc] ;  /* 0x00000c24041f7980 */ /* 0x000ea2000c101900 */
[----:B------:R-:W-:-:S04]  /*5cc0*/  IADD3 R3, PT, PT, R3, 0x4, RZ ;  /* 0x0000000403037810 */ /* 0x000fc80007ffe0ff */
[----:B------:R-:W-:Y:S01]  /*5cd0*/  ISETP.NE.AND P0, PT, R3, R6, PT ;  /* 0x000000060300720c */ /* 0x000fe20003f05270 */
[----:B--2---:R0:W-:-:S12]  /*5ce0*/  STG.E desc[UR36][R8.64+0xc], R31 ;  /* 0x00000c1f08007986 */ /* 0x0041d8000c101924 */
[----:B------:R-:W-:Y:S05]  /*5cf0*/  @P0 BRA `(.L_x_83) ;  /* 0xfffffffc00cc0947 */ /* 0x000fea000383ffff */
.L_x_57:
[----:B------:R-:W-:Y:S05]  /*5d00*/  BSYNC.RECONVERGENT B1 ;  /* 0x0000000000017941 */ /* 0x000fea0003800200 */
.L_x_56:
[----:B------:R-:W5:Y:S01]  /*5d10*/  LDCU UR4, c[0x0][0x398] ;  /* 0x00007300ff0477ac */ /* 0x000f620008000800 */
[----:B------:R-:W-:-:S05]  /*5d20*/  IMAD.IADD R27, R2, 0x1, R27 ;  /* 0x00000001021b7824 */ /* 0x000fca00078e021b */
[----:B-----5:R-:W-:-:S13]  /*5d30*/  ISETP.GE.AND P0, PT, R27, UR4, PT ;  /* 0x000000041b007c0c */ /* 0x020fda000bf06270 */
[----:B------:R-:W-:Y:S05]  /*5d40*/  @!P0 BRA `(.L_x_84) ;  /* 0xffffffe000f88947 */ /* 0x000fea000383ffff */
[----:B------:R-:W-:Y:S05]  /*5d50*/  BRA `(.L_x_8) ;  /* 0x0000001800007947 */ /* 0x000fea0003800000 */
.L_x_9:
[----:B01234-:R-:W-:Y:S01]  /*5d60*/  MOV R4, R22 ;  /* 0x0000001600047202 */ /* 0x01ffe20000000f00 */
[----:B------:R-:W-:-:S05]  /*5d70*/  IMAD.MOV.U32 R5, RZ, RZ, R23 ;  /* 0x000000ffff057224 */ /* 0x000fca00078e0017 */
[----:B------:R-:W2:Y:S02]  /*5d80*/  LD.E.S8 R4, desc[UR36][R4.64] ;  /* 0x0000002404047980 */ /* 0x000ea4000c101300 */
[----:B--2---:R-:W-:-:S13]  /*5d90*/  ISETP.GE.AND P0, PT, R4, 0x1, PT ;  /* 0x000000010400780c */ /* 0x004fda0003f06270 */
[----:B------:R0:W-:Y:S04]  /*5da0*/  @P0 ST.E desc[UR36][R16.64], RZ ;  /* 0x000000ff10000985 */ /* 0x0001e8000c101924 */
[----:B------:R-:W2:Y:S01]  /*5db0*/  LD.E.S8 R0, desc[UR36][R38.64] ;  /* 0x0000002426007980 */ /* 0x000ea2000c101300 */
[----:B------:R-:W-:Y:S01]  /*5dc0*/  BSSY.RECONVERGENT B1, `(.L_x_85) ;  /* 0x0000175000017945 */ /* 0x000fe20003800200 */
[----:B--2---:R-:W-:-:S13]  /*5dd0*/  ISETP.GE.AND P1, PT, R0, 0x1, PT ;  /* 0x000000010000780c */ /* 0x004fda0003f26270 */
[----:B0-----:R-:W-:Y:S05]  /*5de0*/  @!P1 BRA `(.L_x_86) ;  /* 0x0000001400c89947 */ /* 0x001fea0003800000 */
[----:B------:R-:W-:Y:S01]  /*5df0*/  HFMA2 R3, -RZ, RZ, 0, 0 ;  /* 0x00000000ff037431 */ /* 0x000fe200000001ff */
[----:B------:R-:W-:Y:S01]  /*5e00*/  MOV R0, RZ ;  /* 0x000000ff00007202 */ /* 0x000fe20000000f00 */
[----:B------:R-:W-:-:S05]  /*5e10*/  @P0 IMAD.MOV.U32 R3, RZ, RZ, 0x1 ;  /* 0x00000001ff030424 */ /* 0x000fca00078e00ff */
[----:B------:R-:W-:-:S04]  /*5e20*/  LEA R4, P1, R3, R16, 0x2 ;  /* 0x0000001003047211 */ /* 0x000fc800078210ff */
[----:B------:R-:W-:-:S05]  /*5e30*/  LEA.HI.X R5, R3, R17, R0, 0x2, P1 ;  /* 0x0000001103057211 */ /* 0x000fca00008f1400 */
[----:B------:R0:W-:Y:S01]  /*5e40*/  ST.E desc[UR36][R4.64], R7 ;  /* 0x0000000704007985 */ /* 0x0001e2000c101924 */
[----:B------:R-:W-:Y:S05]  /*5e50*/  @!P0 BRA `(.L_x_86) ;  /* 0x0000001400ac8947 */ /* 0x000fea0003800000 */
[----:B------:R-:W2:Y:S01]  /*5e60*/  LD.E R8, desc[UR36][R16.64+0x4] ;  /* 0x0000042410087980 */ /* 0x000ea2000c101900 */
[----:B------:R-:W1:Y:S01]  /*5e70*/  LDC R0, c[0x0][0x39c] ;  /* 0x0000e700ff007b82 */ /* 0x000e620000000800 */
[----:B------:R-:W3:Y:S02]  /*5e80*/  LDCU.64 UR4, c[0x0][0x390] ;  /* 0x00007200ff0477ac */ /* 0x000ee40008000a00 */
[----:B------:R-:W4:Y:S01]  /*5e90*/  LD.E R9, desc[UR36][R16.64] ;  /* 0x0000002410097980 */ /* 0x000f22000c101900 */
[----:B------:R-:W-:Y:S04]  /*5ea0*/  BSSY.RECONVERGENT B2, `(.L_x_87) ;  /* 0x00000a3000027945 */ /* 0x000fe80003800200 */
[----:B------:R-:W5:Y:S01]  /*5eb0*/  LDC.64 R12, c[0x0][0x380] ;  /* 0x0000e000ff0c7b82 */ /* 0x000f620000000a00 */
[----:B-1----:R-:W-:-:S05]  /*5ec0*/  IMAD R10, R27, R0, RZ ;  /* 0x000000001b0a7224 */ /* 0x002fca00078e02ff */
[----:B------:R-:W-:Y:S02]  /*5ed0*/  SHF.R.S32.HI R11, RZ, 0x1f, R10 ;  /* 0x0000001fff0b7819 */ /* 0x000fe4000001140a */
[C---:B---3--:R-:W-:Y:S01]  /*5ee0*/  LEA R30, P2, R10.reuse, UR4, 0x2 ;  /* 0x000000040a1e7c11 */ /* 0x048fe2000f8410ff */
[----:B-----5:R-:W-:-:S03]  /*5ef0*/  IMAD.WIDE R12, R10, 0x4, R12 ;  /* 0x000000040a0c7825 */ /* 0x020fc600078e020c */
[----:B------:R-:W-:Y:S02]  /*5f00*/  LEA.HI.X R31, R10, UR5, R11, 0x2, P2 ;  /* 0x000000050a1f7c11 */ /* 0x000fe400090f140b */
[----:B--2---:R-:W-:-:S04]  /*5f10*/  ISETP.GE.AND P0, PT, R8, R7, PT ;  /* 0x000000070800720c */ /* 0x004fc80003f06270 */
[----:B----4-:R-:W-:-:S13]  /*5f20*/  ISETP.NE.OR P1, PT, R9, RZ, P0 ;  /* 0x000000ff0900720c */ /* 0x010fda0000725670 */
[----:B------:R-:W-:Y:S05]  /*5f30*/  @P1 BRA `(.L_x_88) ;  /* 0x00000000008c1947 */ /* 0x000fea0003800000 */
[----:B------:R-:W-:-:S13]  /*5f40*/  ISETP.GE.AND P0, PT, R8, 0x1, PT ;  /* 0x000000010800780c */ /* 0x000fda0003f06270 */
[----:B------:R-:W-:Y:S05]  /*5f50*/  @!P0 BRA `(.L_x_89) ;  /* 0x00000008005c8947 */ /* 0x000fea0003800000 */
[C---:B------:R-:W-:Y:S01]  /*5f60*/  ISETP.GE.U32.AND P0, PT, R8.reuse, 0x4, PT ;  /* 0x000000040800780c */ /* 0x040fe20003f06070 */
[----:B------:R-:W-:Y:S01]  /*5f70*/  BSSY.RECONVERGENT B3, `(.L_x_90) ;  /* 0x0000013000037945 */ /* 0x000fe20003800200 */
[C---:B------:R-:W-:Y:S01]  /*5f80*/  LOP3.LUT R6, R8.reuse, 0x3, RZ, 0xc0, !PT ;  /* 0x0000000308067812 */ /* 0x040fe200078ec0ff */
[----:B------:R-:W-:Y:S02]  /*5f90*/  IMAD.MOV.U32 R3, RZ, RZ, RZ ;  /* 0x000000ffff037224 */ /* 0x000fe400078e00ff */
[----:B------:R-:W-:Y:S01]  /*5fa0*/  IMAD.WIDE.U32 R14, R8, 0x4, R30 ;  /* 0x00000004080e7825 */ /* 0x000fe200078e001e */
[----:B------:R-:W-:-:S07]  /*5fb0*/  ISETP.NE.AND P1, PT, R6, RZ, PT ;  /* 0x000000ff0600720c */ /* 0x000fce0003f25270 */
[----:B------:R-:W-:Y:S06]  /*5fc0*/  @!P0 BRA `(.L_x_91) ;  /* 0x0000000000348947 */ /* 0x000fec0003800000 */
[----:B------:R1:W5:Y:S01]  /*5fd0*/  LDG.E R21, desc[UR36][R14.64+0x4] ;  /* 0x000004240e157981 */ /* 0x000362000c1e1900 */
[----:B------:R-:W-:Y:S01]  /*5fe0*/  HFMA2 R0, -RZ, RZ, 0, 0 ;  /* 0x00000000ff007431 */ /* 0x000fe200000001ff */
[----:B------:R-:W-:-:S07]  /*5ff0*/  LOP3.LUT R3, R8, 0x7ffffffc, RZ, 0xc0, !PT ;  /* 0x7ffffffc08037812 */ /* 0x000fce00078ec0ff */
.L_x_92:
[----:B0-2---:R-:W-:-:S05]  /*6000*/  IMAD.WIDE.U32 R4, R0, 0x4, R24 ;  /* 0x0000000400047825 */ /* 0x005fca00078e0018 */
[----:B-----5:R0:W-:Y:S04]  /*6010*/  ST.E desc[UR36][R4.64], R21 ;  /* 0x0000001504007985 */ /* 0x0201e8000c101924 */
[----:B------:R-:W2:Y:S04]  /*6020*/  LDG.E R29, desc[UR36][R14.64+0x4] ;  /* 0x000004240e1d7981 */ /* 0x000ea8000c1e1900 */
[----:B--2---:R2:W-:Y:S04]  /*6030*/  ST.E desc[UR36][R4.64+0x4], R29 ;  /* 0x0000041d04007985 */ /* 0x0045e8000c101924 */
[----:B------:R2:W-:Y:S04]  /*6040*/  ST.E desc[UR36][R4.64+0x8], R29 ;  /* 0x0000081d04007985 */ /* 0x0005e8000c101924 */
[----:B0-----:R-:W3:Y:S01]  /*6050*/  LDG.E R21, desc[UR36][R14.64+0x4] ;  /* 0x000004240e157981 */ /* 0x001ee2000c1e1900 */
[----:B------:R-:W-:-:S05]  /*6060*/  VIADD R0, R0, 0x4 ;  /* 0x0000000400007836 */ /* 0x000fca0000000000 */
[----:B------:R-:W-:Y:S01]  /*6070*/  ISETP.NE.AND P0, PT, R0, R3, PT ;  /* 0x000000030000720c */ /* 0x000fe20003f05270 */
[----:B---3--:R2:W-:-:S12]  /*6080*/  ST.E desc[UR36][R4.64+0xc], R21 ;  /* 0x00000c1504007985 */ /* 0x0085d8000c101924 */
[----:B------:R-:W-:Y:S05]  /*6090*/  @P0 BRA `(.L_x_92) ;  /* 0xfffffffc00d80947 */ /* 0x000fea000383ffff */
.L_x_91:
[----:B------:R-:W-:Y:S05]  /*60a0*/  BSYNC.RECONVERGENT B3 ;  /* 0x0000000000037941 */ /* 0x000fea0003800200 */
.L_x_90:
        /* <DEDUP_REMOVED lines=8> */
[----:B----4-:R-:W-:Y:S05]  /*6130*/  @!P0 BRA `(.L_x_89) ;  /* 0x0000000400e48947 */ /* 0x010fea0003800000 */
[----:B-1----:R-:W2:Y:S04]  /*6140*/  LDG.E R15, desc[UR36][R14.64+0x4] ;  /* 0x000004240e0f7981 */ /* 0x002ea8000c1e1900 */
[----:B--2---:R4:W-:Y:S01]  /*6150*/  ST.E desc[UR36][R4.64+0x8], R15 ;  /* 0x0000080f04007985 */ /* 0x0049e2000c101924 */
[----:B------:R-:W-:Y:S05]  /*6160*/  BRA `(.L_x_89) ;  /* 0x0000000400d87947 */ /* 0x000fea0003800000 */
.L_x_88:
[----:B------:R-:W-:-:S04]  /*6170*/  ISETP.NE.AND P1, PT, R7, R8, PT ;  /* 0x000000080700720c */ /* 0x000fc80003f25270 */
[----:B------:R-:W-:-:S13]  /*6180*/  ISETP.LT.OR P1, PT, R9, RZ, P1 ;  /* 0x000000ff0900720c */ /* 0x000fda0000f21670 */
[----:B------:R-:W-:Y:S05]  /*6190*/  @P1 BRA `(.L_x_93) ;  /* 0x0000000000941947 */ /* 0x000fea0003800000 */
[----:B0-----:R-:W-:-:S04]  /*61a0*/  IADD3 R4, PT, PT, R7, -R9, RZ ;  /* 0x8000000907047210 */ /* 0x001fc80007ffe0ff */
[----:B------:R-:W-:-:S13]  /*61b0*/  ISETP.GE.AND P0, PT, R4, 0x1, PT ;  /* 0x000000010400780c */ /* 0x000fda0003f06270 */
[----:B------:R-:W-:Y:S05]  /*61c0*/  @!P0 BRA `(.L_x_89) ;  /* 0x0000000400c08947 */ /* 0x000fea0003800000 */
[C---:B------:R-:W-:Y:S01]  /*61d0*/  IADD3 R0, PT, PT, -R9.reuse, -0x2, R0 ;  /* 0xfffffffe09007810 */ /* 0x040fe20007ffe100 */
[----:B------:R-:W-:Y:S01]  /*61e0*/  BSSY.RECONVERGENT B3, `(.L_x_94) ;  /* 0x0000014000037945 */ /* 0x000fe20003800200 */
[----:B------:R-:W-:Y:S01]  /*61f0*/  LOP3.LUT R6, R4, 0x3, RZ, 0xc0, !PT ;  /* 0x0000000304067812 */ /* 0x000fe200078ec0ff */
[----:B------:R-:W-:Y:S01]  /*6200*/  IMAD.MOV.U32 R3, RZ, RZ, RZ ;  /* 0x000000ffff037224 */ /* 0x000fe200078e00ff */
[----:B------:R-:W-:Y:S01]  /*6210*/  ISETP.GE.U32.AND P0, PT, R0, 0x3, PT ;  /* 0x000000030000780c */ /* 0x000fe20003f06070 */
[----:B------:R-:W-:Y:S01]  /*6220*/  IMAD.WIDE.U32 R14, R9, 0x4, R30 ;  /* 0x00000004090e7825 */ /* 0x000fe200078e001e */
[----:B------:R-:W-:-:S11]  /*6230*/  ISETP.NE.AND P1, PT, R6, RZ, PT ;  /* 0x000000ff0600720c */ /* 0x000fd60003f25270 */
[----:B------:R-:W-:Y:S05]  /*6240*/  @!P0 BRA `(.L_x_95) ;  /* 0x0000000000348947 */ /* 0x000fea0003800000 */
[----:B------:R0:W5:Y:S01]  /*6250*/  LDG.E R21, desc[UR36][R14.64] ;  /* 0x000000240e157981 */ /* 0x000162000c1e1900 */
[----:B------:R-:W-:Y:S02]  /*6260*/  LOP3.LUT R3, R4, 0x7ffffffc, RZ, 0xc0, !PT ;  /* 0x7ffffffc04037812 */ /* 0x000fe400078ec0ff */
[----:B------:R-:W-:-:S07]  /*6270*/  MOV R0, RZ ;  /* 0x000000ff00007202 */ /* 0x000fce0000000f00 */
.L_x_96:
[----:B--2---:R-:W-:-:S05]  /*6280*/  IMAD.WIDE.U32 R4, R0, 0x4, R24 ;  /* 0x0000000400047825 */ /* 0x004fca00078e0018 */
[----:B-----5:R1:W-:Y:S04]  /*6290*/  ST.E desc[UR36][R4.64], R21 ;  /* 0x0000001504007985 */ /* 0x0203e8000c101924 */
[----:B------:R-:W2:Y:S04]  /*62a0*/  LDG.E R29, desc[UR36][R14.64] ;  /* 0x000000240e1d7981 */ /* 0x000ea8000c1e1900 */
[----:B--2---:R2:W-:Y:S04]  /*62b0*/  ST.E desc[UR36][R4.64+0x4], R29 ;  /* 0x0000041d04007985 */ /* 0x0045e8000c101924 */
[----:B------:R2:W-:Y:S04]  /*62c0*/  ST.E desc[UR36][R4.64+0x8], R29 ;  /* 0x0000081d04007985 */ /* 0x0005e8000c101924 */
[----:B-1----:R-:W3:Y:S01]  /*62d0*/  LDG.E R21, desc[UR36][R14.64] ;  /* 0x000000240e157981 */ /* 0x002ee2000c1e1900 */
[----:B------:R-:W-:-:S05]  /*62e0*/  VIADD R0, R0, 0x4 ;  /* 0x0000000400007836 */ /* 0x000fca0000000000 */
[----:B------:R-:W-:Y:S01]  /*62f0*/  ISETP.NE.AND P0, PT, R0, R3, PT ;  /* 0x000000030000720c */ /* 0x000fe20003f05270 */
[----:B---3--:R2:W-:-:S12]  /*6300*/  ST.E desc[UR36][R4.64+0xc], R21 ;  /* 0x00000c1504007985 */ /* 0x0085d8000c101924 */
[----:B------:R-:W-:Y:S05]  /*6310*/  @P0 BRA `(.L_x_96) ;  /* 0xfffffffc00d80947 */ /* 0x000fea000383ffff */
.L_x_95:
[----:B------:R-:W-:Y:S05]  /*6320*/  BSYNC.RECONVERGENT B3 ;  /* 0x0000000000037941 */ /* 0x000fea0003800200 */
.L_x_94:
[----:B------:R-:W-:Y:S05]  /*6330*/  @!P1 BRA `(.L_x_89) ;  /* 0x0000000400649947 */ /* 0x000fea0003800000 */
[----:B--2---:R-:W2:Y:S01]  /*6340*/  LDG.E R21, desc[UR36][R14.64] ;  /* 0x000000240e157981 */ /* 0x004ea2000c1e1900 */
[----:B------:R-:W-:Y:S01]  /*6350*/  IMAD.WIDE.U32 R4, R3, 0x4, R24 ;  /* 0x0000000403047825 */ /* 0x000fe200078e0018 */
[----:B------:R-:W-:-:S04]  /*6360*/  ISETP.NE.AND P0, PT, R6, 0x1, PT ;  /* 0x000000010600780c */ /* 0x000fc80003f05270 */
[----:B--2---:R1:W-:Y:S09]  /*6370*/  ST.E desc[UR36][R4.64], R21 ;  /* 0x0000001504007985 */ /* 0x0043f2000c101924 */
[----:B------:R-:W-:Y:S05]  /*6380*/  @!P0 BRA `(.L_x_89) ;  /* 0x0000000400508947 */ /* 0x000fea0003800000 */
[----:B------:R2:W-:Y:S01]  /*6390*/  ST.E desc[UR36][R4.64+0x4], R21 ;  /* 0x0000041504007985 */ /* 0x0005e2000c101924 */
[----:B------:R-:W-:-:S13]  /*63a0*/  ISETP.NE.AND P0, PT, R6, 0x2, PT ;  /* 0x000000020600780c */ /* 0x000fda0003f05270 */
[----:B--2---:R-:W-:Y:S05]  /*63b0*/  @!P0 BRA `(.L_x_89) ;  /* 0x0000000400448947 */ /* 0x004fea0003800000 */
[----:B0-----:R-:W2:Y:S04]  /*63c0*/  LDG.E R15, desc[UR36][R14.64] ;  /* 0x000000240e0f7981 */ /* 0x001ea8000c1e1900 */
[----:B--2---:R0:W-:Y:S01]  /*63d0*/  ST.E desc[UR36][R4.64+0x8], R15 ;  /* 0x0000080f04007985 */ /* 0x0041e2000c101924 */
[----:B------:R-:W-:Y:S05]  /*63e0*/  BRA `(.L_x_89) ;  /* 0x0000000400387947 */ /* 0x000fea0003800000 */
.L_x_93:
[----:B------:R-:W-:-:S13]  /*63f0*/  ISETP.LT.OR P0, PT, R9, RZ, P0 ;  /* 0x000000ff0900720c */ /* 0x000fda0000701670 */
[----:B------:R-:W-:Y:S05]  /*6400*/  @P0 BRA `(.L_x_89) ;  /* 0x0000000400300947 */ /* 0x000fea0003800000 */
[----:B0-----:R-:W-:-:S04]  /*6410*/  IMAD.WIDE R4, R8, 0x4, R30 ;  /* 0x0000000408047825 */ /* 0x001fc800078e021e */
[C---:B------:R-:W-:Y:S01]  /*6420*/  IMAD.WIDE.U32 R20, R9.reuse, 0x4, R30 ;  /* 0x0000000409147825 */ /* 0x040fe200078e001e */
[----:B------:R-:W2:Y:S04]  /*6430*/  LDG.E R3, desc[UR36][R4.64+0x4] ;  /* 0x0000042404037981 */ /* 0x000ea8000c1e1900 */
[----:B------:R-:W2:Y:S01]  /*6440*/  LDG.E R0, desc[UR36][R20.64] ;  /* 0x0000002414007981 */ /* 0x000ea2000c1e1900 */
[----:B------:R-:W-:Y:S01]  /*6450*/  IADD3 R14, PT, PT, -R9, R8, RZ ;  /* 0x00000008090e7210 */ /* 0x000fe20007ffe1ff */
[----:B------:R-:W-:Y:S04]  /*6460*/  BSSY.RECONVERGENT B3, `(.L_x_97) ;  /* 0x000000f000037945 */ /* 0x000fe80003800200 */
[----:B------:R-:W-:-:S05]  /*6470*/  VIADD R6, R14, 0x1 ;  /* 0x000000010e067836 */ /* 0x000fca0000000000 */
[----:B------:R-:W-:-:S04]  /*6480*/  I2FP.F32.S32 R26, R6 ;  /* 0x00000006001a7245 */ /* 0x000fc80000201400 */
[----:B------:R-:W0:Y:S02]  /*6490*/  MUFU.RCP R6, R26 ;  /* 0x0000001a00067308 */ /* 0x000e240000001000 */
[----:B0-----:R-:W-:-:S04]  /*64a0*/  FFMA R15, -R26, R6, 1 ;  /* 0x3f8000001a0f7423 */ /* 0x001fc80000000106 */
[----:B------:R-:W-:Y:S01]  /*64b0*/  FFMA R6, R6, R15, R6 ;  /* 0x0000000f06067223 */ /* 0x000fe20000000006 */
[----:B--2---:R-:W-:-:S04]  /*64c0*/  FADD R3, R3, -R0 ;  /* 0x8000000003037221 */ /* 0x004fc80000000000 */
[----:B------:R-:W0:Y:S01]  /*64d0*/  FCHK P0, R3, R26 ;  /* 0x0000001a03007302 */ /* 0x000e220000000000 */
[----:B------:R-:W-:-:S04]  /*64e0*/  FFMA R15, R3, R6, RZ ;  /* 0x00000006030f7223 */ /* 0x000fc800000000ff */
[----:B------:R-:W-:-:S04]  /*64f0*/  FFMA R0, -R26, R15, R3 ;  /* 0x0000000f1a007223 */ /* 0x000fc80000000103 */
[----:B------:R-:W-:Y:S01]  /*6500*/  FFMA R0, R6, R0, R15 ;  /* 0x0000000006007223 */ /* 0x000fe2000000000f */
[----:B0-----:R-:W-:Y:S06]  /*6510*/  @!P0 BRA `(.L_x_98) ;  /* 0x00000000000c8947 */ /* 0x001fec0003800000 */
[----:B------:R-:W-:Y:S02]  /*6520*/  MOV R0, R26 ;  /* 0x0000001a00007202 */ /* 0x000fe40000000f00 */
[----:B------:R-:W-:-:S07]  /*6530*/  MOV R6, 0x6550 ;  /* 0x0000655000067802 */ /* 0x000fce0000000f00 */
[----:B------:R-:W-:Y:S05]  /*6540*/  CALL.REL.NOINC `($__internal_0_$__cuda_sm3x_div_rn_noftz_f32_slowpath) ;  /* 0x0000001000607944 */ /* 0x000fea0003c00000 */
.L_x_98:
[----:B------:R-:W-:Y:S05]  /*6550*/  BSYNC.RECONVERGENT B3 ;  /* 0x0000000000037941 */ /* 0x000fea0003800200 */
.L_x_97:
[----:B------:R-:W-:-:S13]  /*6560*/  ISETP.GE.AND P0, PT, R14, 0x1, PT ;  /* 0x000000010e00780c */ /* 0x000fda0003f06270 */
[----:B------:R-:W-:Y:S05]  /*6570*/  @!P0 BRA `(.L_x_89) ;  /* 0x0000000000d48947 */ /* 0x000fea0003800000 */
[----:B------:R-:W-:Y:S01]  /*6580*/  IMAD.IADD R3, R9, 0x1, -R8 ;  /* 0x0000000109037824 */ /* 0x000fe200078e0a08 */
[----:B------:R-:W-:Y:S01]  /*6590*/  LOP3.LUT R26, R14, 0x3, RZ, 0xc0, !PT ;  /* 0x000000030e1a7812 */ /* 0x000fe200078ec0ff */
[----:B------:R-:W-:Y:S03]  /*65a0*/  BSSY.RECONVERGENT B3, `(.L_x_99) ;  /* 0x000001e000037945 */ /* 0x000fe60003800200 */
[----:B------:R-:W-:Y:S01]  /*65b0*/  ISETP.GT.U32.AND P0, PT, R3, -0x4, PT ;  /* 0xfffffffc0300780c */ /* 0x000fe20003f04070 */
[----:B------:R-:W-:Y:S01]  /*65c0*/  HFMA2 R3, -RZ, RZ, 0, 0 ;  /* 0x00000000ff037431 */ /* 0x000fe200000001ff */
[----:B------:R-:W-:-:S11]  /*65d0*/  ISETP.NE.AND P1, PT, R26, RZ, PT ;  /* 0x000000ff1a00720c */ /* 0x000fd60003f25270 */
[----:B------:R-:W-:Y:S05]  /*65e0*/  @P0 BRA `(.L_x_100) ;  /* 0x0000000000640947 */ /* 0x000fea0003800000 */
[----:B------:R-:W-:Y:S01]  /*65f0*/  LOP3.LUT R3, R14, 0x7ffffffc, RZ, 0xc0, !PT ;  /* 0x7ffffffc0e037812 */ /* 0x000fe200078ec0ff */
[----:B------:R-:W-:-:S07]  /*6600*/  IMAD.MOV.U32 R6, RZ, RZ, RZ ;  /* 0x000000ffff067224 */ /* 0x000fce00078e00ff */
.L_x_101:
[----:B-1----:R-:W2:Y:S01]  /*6610*/  LDG.E R15, desc[UR36][R20.64] ;  /* 0x00000024140f7981 */ /* 0x002ea2000c1e1900 */
[----:B------:R-:W-:Y:S01]  /*6620*/  I2FP.F32.U32 R14, R6 ;  /* 0x00000006000e7245 */ /* 0x000fe20000201000 */
[----:B------:R-:W-:-:S04]  /*6630*/  IMAD.WIDE.U32 R4, R6, 0x4, R24 ;  /* 0x0000000406047825 */ /* 0x000fc800078e0018 */
[----:B--2---:R-:W-:-:S05]  /*6640*/  FFMA R15, R14, R0, R15 ;  /* 0x000000000e0f7223 */ /* 0x004fca000000000f */
[----:B------:R0:W-:Y:S04]  /*6650*/  ST.E desc[UR36][R4.64], R15 ;  /* 0x0000000f04007985 */ /* 0x0001e8000c101924 */
[----:B------:R-:W2:Y:S01]  /*6660*/  LDG.E R29, desc[UR36][R20.64] ;  /* 0x00000024141d7981 */ /* 0x000ea2000c1e1900 */
[----:B------:R-:W-:-:S04]  /*6670*/  IADD3 R14, PT, PT, R6, 0x1, RZ ;  /* 0x00000001060e7810 */ /* 0x000fc80007ffe0ff */
[----:B------:R-:W-:-:S05]  /*6680*/  I2FP.F32.U32 R14, R14 ;  /* 0x0000000e000e7245 */ /* 0x000fca0000201000 */
[----:B--2---:R-:W-:-:S05]  /*6690*/  FFMA R29, R14, R0, R29 ;  /* 0x000000000e1d7223 */ /* 0x004fca000000001d */
[----:B------:R1:W-:Y:S04]  /*66a0*/  ST.E desc[UR36][R4.64+0x4], R29 ;  /* 0x0000041d04007985 */ /* 0x0003e8000c101924 */
[----:B------:R-:W2:Y:S01]  /*66b0*/  LDG.E R33, desc[UR36][R20.64] ;  /* 0x0000002414217981 */ /* 0x000ea2000c1e1900 */
[----:B------:R-:W-:-:S05]  /*66c0*/  VIADD R14, R6, 0x2 ;  /* 0x00000002060e7836 */ /* 0x000fca0000000000 */
[----:B------:R-:W-:-:S05]  /*66d0*/  I2FP.F32.U32 R14, R14 ;  /* 0x0000000e000e7245 */ /* 0x000fca0000201000 */
[----:B--2---:R-:W-:-:S05]  /*66e0*/  FFMA R33, R14, R0, R33 ;  /* 0x000000000e217223 */ /* 0x004fca0000000021 */
[----:B------:R1:W-:Y:S04]  /*66f0*/  ST.E desc[UR36][R4.64+0x8], R33 ;  /* 0x0000082104007985 */ /* 0x0003e8000c101924 */
[----:B0-----:R-:W2:Y:S01]  /*6700*/  LDG.E R15, desc[UR36][R20.64] ;  /* 0x00000024140f7981 */ /* 0x001ea2000c1e1900 */
[C---:B------:R-:W-:Y:S01]  /*6710*/  IADD3 R14, PT, PT, R6.reuse, 0x3, RZ ;  /* 0x00000003060e7810 */ /* 0x040fe20007ffe0ff */
[----:B------:R-:W-:-:S03]  /*6720*/  VIADD R6, R6, 0x4 ;  /* 0x0000000406067836 */ /* 0x000fc60000000000 */
[----:B------:R-:W-:Y:S02]  /*6730*/  I2FP.F32.U32 R14, R14 ;  /* 0x0000000e000e7245 */ /* 0x000fe40000201000 */
[----:B------:R-:W-:-:S03]  /*6740*/  ISETP.NE.AND P0, PT, R6, R3, PT ;  /* 0x000000030600720c */ /* 0x000fc60003f05270 */
[----:B--2---:R-:W-:-:S05]  /*6750*/  FFMA R15, R14, R0, R15 ;  /* 0x000000000e0f7223 */ /* 0x004fca000000000f */
[----:B------:R1:W-:Y:S05]  /*6760*/  ST.E desc[UR36][R4.64+0xc], R15 ;  /* 0x00000c0f04007985 */ /* 0x0003ea000c101924 */
[----:B------:R-:W-:Y:S05]  /*6770*/  @P0 BRA `(.L_x_101) ;  /* 0xfffffffc00a40947 */ /* 0x000fea000383ffff */
.L_x_100:
[----:B------:R-:W-:Y:S05]  /*6780*/  BSYNC.RECONVERGENT B3 ;  /* 0x0000000000037941 */ /* 0x000fea0003800200 */
.L_x_99:
[----:B------:R-:W-:Y:S05]  /*6790*/  @!P1 BRA `(.L_x_89) ;  /* 0x00000000004c9947 */ /* 0x000fea0003800000 */
[----:B-1----:R-:W2:Y:S01]  /*67a0*/  LDG.E R15, desc[UR36][R20.64] ;  /* 0x00000024140f7981 */ /* 0x002ea2000c1e1900 */
[----:B------:R-:W-:Y:S01]  /*67b0*/  I2FP.F32.U32 R6, R3 ;  /* 0x0000000300067245 */ /* 0x000fe20000201000 */
[----:B------:R-:W-:Y:S01]  /*67c0*/  IMAD.WIDE.U32 R4, R3, 0x4, R24 ;  /* 0x0000000403047825 */ /* 0x000fe200078e0018 */
[----:B------:R-:W-:-:S03]  /*67d0*/  ISETP.NE.AND P0, PT, R26, 0x1, PT ;  /* 0x000000011a00780c */ /* 0x000fc60003f05270 */
[----:B--2---:R-:W-:-:S05]  /*67e0*/  FFMA R15, R6, R0, R15 ;  /* 0x00000000060f7223 */ /* 0x004fca000000000f */
[----:B------:R0:W-:Y:S05]  /*67f0*/  ST.E desc[UR36][R4.64], R15 ;  /* 0x0000000f04007985 */ /* 0x0001ea000c101924 */
[----:B------:R-:W-:Y:S05]  /*6800*/  @!P0 BRA `(.L_x_89) ;  /* 0x0000000000308947 */ /* 0x000fea0003800000 */
[----:B0-----:R-:W2:Y:S01]  /*6810*/  LDG.E R15, desc[UR36][R20.64] ;  /* 0x00000024140f7981 */ /* 0x001ea2000c1e1900 */
        /* <DEDUP_REMOVED lines=10> */
[----:B------:R1:W-:Y:S02]  /*68c0*/  ST.E desc[UR36][R4.64+0x8], R3 ;  /* 0x0000080304007985 */ /* 0x0003e4000c101924 */
.L_x_89:
[----:B------:R-:W-:Y:S05]  /*68d0*/  BSYNC.RECONVERGENT B2 ;  /* 0x0000000000027941 */ /* 0x000fea0003800200 */
.L_x_87:
[----:B------:R-:W-:Y:S01]  /*68e0*/  ISETP.GT.AND P0, PT, R8, R9, PT ;  /* 0x000000090800720c */ /* 0x000fe20003f04270 */
[----:B------:R-:W-:Y:S01]  /*68f0*/  BSSY.RECONVERGENT B2, `(.L_x_102) ;  /* 0x000008b000027945 */ /* 0x000fe20003800200 */
[----:B-1----:R-:W-:Y:S01]  /*6900*/  HFMA2 R3, -RZ, RZ, 0, 0 ;  /* 0x00000000ff037431 */ /* 0x002fe200000001ff */
[----:B------:R-:W-:Y:S01]  /*6910*/  MOV R0, RZ ;  /* 0x000000ff00007202 */ /* 0x000fe20000000f00 */
[----:B------:R-:W-:-:S09]  /*6920*/  IMAD.MOV.U32 R33, RZ, RZ, RZ ;  /* 0x000000ffff217224 */ /* 0x000fd200078e00ff */
[----:B------:R-:W-:Y:S05]  /*6930*/  @!P0 BRA `(.L_x_103) ;  /* 0x0000000800188947 */ /* 0x000fea0003800000 */
[----:B------:R-:W-:Y:S01]  /*6940*/  IADD3 R0, PT, PT, R9, -R8, RZ ;  /* 0x8000000809007210 */ /* 0x000fe20007ffe0ff */
[--C-:B------:R-:W-:Y:S01]  /*6950*/  IMAD.IADD R26, R8, 0x1, -R9.reuse ;  /* 0x00000001081a7824 */ /* 0x100fe200078e0a09 */
[----:B------:R-:W-:Y:S01]  /*6960*/  BSSY.RECONVERGENT B3, `(.L_x_104) ;  /* 0x0000045000037945 */ /* 0x000fe20003800200 */
[----:B------:R-:W-:Y:S01]  /*6970*/  IMAD.MOV.U32 R3, RZ, RZ, RZ ;  /* 0x000000ffff037224 */ /* 0x000fe200078e00ff */
[----:B------:R-:W-:Y:S01]  /*6980*/  ISETP.GT.U32.AND P1, PT, R0, -0x4, PT ;  /* 0xfffffffc0000780c */ /* 0x000fe20003f24070 */
[----:B------:R-:W-:Y:S01]  /*6990*/  IMAD.MOV.U32 R35, RZ, RZ, R9 ;  /* 0x000000ffff237224 */ /* 0x000fe200078e0009 */
[----:B------:R-:W-:Y:S01]  /*69a0*/  LOP3.LUT R52, R26, 0x3, RZ, 0xc0, !PT ;  /* 0x000000031a347812 */ /* 0x000fe200078ec0ff */
[----:B------:R-:W-:Y:S01]  /*69b0*/  IMAD.MOV.U32 R0, RZ, RZ, RZ ;  /* 0x000000ffff007224 */ /* 0x000fe200078e00ff */
[----:B------:R-:W-:Y:S02]  /*69c0*/  MOV R37, RZ ;  /* 0x000000ff00257202 */ /* 0x000fe40000000f00 */
[----:B------:R-:W-:-:S02]  /*69d0*/  ISETP.NE.AND P0, PT, R52, RZ, PT ;  /* 0x000000ff3400720c */ /* 0x000fc40003f05270 */
[----:B------:R-:W-:-:S05]  /*69e0*/  MOV R33, RZ ;  /* 0x000000ff00217202 */ /* 0x000fca0000000f00 */
[----:B------:R-:W-:Y:S06]  /*69f0*/  @P1 BRA `(.L_x_105) ;  /* 0x0000000000ec1947 */ /* 0x000fec0003800000 */
[----:B------:R-:W-:Y:S01]  /*6a00*/  LOP3.LUT R37, R26, 0xfffffffc, RZ, 0xc0, !PT ;  /* 0xfffffffc1a257812 */ /* 0x000fe200078ec0ff */
[----:B------:R-:W-:Y:S01]  /*6a10*/  IMAD.MOV.U32 R6, RZ, RZ, RZ ;  /* 0x000000ffff067224 */ /* 0x000fe200078e00ff */
[----:B------:R-:W-:Y:S02]  /*6a20*/  MOV R3, RZ ;  /* 0x000000ff00037202 */ /* 0x000fe40000000f00 */
[----:B------:R-:W-:-:S07]  /*6a30*/  MOV R35, R9 ;  /* 0x0000000900237202 */ /* 0x000fce0000000f00 */
.L_x_106:
[----:B------:R-:W1:Y:S01]  /*6a40*/  LDCU.128 UR4, c[0x0][0x380] ;  /* 0x00007000ff0477ac */ /* 0x000e620008000c00 */
[----:B0-234-:R-:W-:Y:S01]  /*6a50*/  IADD3 R5, P1, PT, R10, R35, RZ ;  /* 0x000000230a057210 */ /* 0x01dfe20007f3e0ff */
[----:B------:R-:W-:-:S03]  /*6a60*/  IMAD.WIDE.U32 R28, R6, 0x4, R24 ;  /* 0x00000004061c7825 */ /* 0x000fc600078e0018 */
[----:B------:R-:W-:Y:S01]  /*6a70*/  LEA.HI.X.SX32 R14, R35, R11, 0x1, P1 ;  /* 0x0000000b230e7211 */ /* 0x000fe200008f0eff */
[C---:B------:R-:W-:Y:S01]  /*6a80*/  IMAD.SHL.U32 R4, R5.reuse, 0x4, RZ ;  /* 0x0000000405047824 */ /* 0x040fe200078e00ff */
[----:B------:R-:W2:Y:S02]  /*6a90*/  LD.E R49, desc[UR36][R28.64] ;  /* 0x000000241c317980 */ /* 0x000ea4000c101900 */
[----:B------:R-:W-:Y:S01]  /*6aa0*/  SHF.L.U64.HI R5, R5, 0x2, R14 ;  /* 0x0000000205057819 */ /* 0x000fe2000001020e */
[----:B------:R-:W-:Y:S01]  /*6ab0*/  IMAD.WIDE R14, R35, 0x4, R18 ;  /* 0x00000004230e7825 */ /* 0x000fe200078e0212 */
[----:B------:R-:W3:Y:S04]  /*6ac0*/  LD.E R53, desc[UR36][R28.64+0x4] ;  /* 0x000004241c357980 */ /* 0x000ee8000c101900 */
[----:B------:R-:W2:Y:S01]  /*6ad0*/  LD.E R46, desc[UR36][R14.64] ;  /* 0x000000240e2e7980 */ /* 0x000ea2000c101900 */
[----:B-1----:R-:W-:-:S03]  /*6ae0*/  IADD3 R20, P1, PT, R4, UR4, RZ ;  /* 0x0000000404147c10 */ /* 0x002fc6000ff3e0ff */
[----:B------:R-:W4:Y:S01]  /*6af0*/  LD.E R54, desc[UR36][R14.64+0x4] ;  /* 0x000004240e367980 */ /* 0x000f22000c101900 */
[----:B------:R-:W-:Y:S02]  /*6b00*/  IADD3 R4, P2, PT, R4, UR6, RZ ;  /* 0x0000000604047c10 */ /* 0x000fe4000ff5e0ff */
[C---:B------:R-:W-:Y:S01]  /*6b10*/  IADD3.X R21, PT, PT, R5.reuse, UR5, RZ, P1, !PT ;  /* 0x0000000505157c10 */ /* 0x040fe20008ffe4ff */
[----:B------:R-:W5:Y:S01]  /*6b20*/  LD.E R41, desc[UR36][R28.64+0x8] ;  /* 0x000008241c297980 */ /* 0x000f62000c101900 */
[----:B------:R-:W-:-:S03]  /*6b30*/  IADD3.X R5, PT, PT, R5, UR7, RZ, P2, !PT ;  /* 0x0000000705057c10 */ /* 0x000fc600097fe4ff */
[----:B------:R-:W3:Y:S04]  /*6b40*/  LDG.E R42, desc[UR36][R20.64] ;  /* 0x00000024142a7981 */ /* 0x000ee8000c1e1900 */
[----:B------:R-:W4:Y:S04]  /*6b50*/  LDG.E R44, desc[UR36][R4.64] ;  /* 0x00000024042c7981 */ /* 0x000f28000c1e1900 */
[----:B------:R-:W5:Y:S04]  /*6b60*/  LDG.E R48, desc[UR36][R20.64+0x4] ;  /* 0x0000042414307981 */ /* 0x000f68000c1e1900 */
[----:B------:R-:W5:Y:S04]  /*6b70*/  LDG.E R50, desc[UR36][R4.64+0x4] ;  /* 0x0000042404327981 */ /* 0x000f68000c1e1900 */
[----:B------:R-:W5:Y:S04]  /*6b80*/  LDG.E R36, desc[UR36][R20.64+0x8] ;  /* 0x0000082414247981 */ /* 0x000f68000c1e1900 */
[----:B------:R-:W5:Y:S04]  /*6b90*/  LD.E R32, desc[UR36][R14.64+0x8] ;  /* 0x000008240e207980 */ /* 0x000f68000c101900 */
[----:B------:R-:W5:Y:S04]  /*6ba0*/  LDG.E R34, desc[UR36][R4.64+0x8] ;  /* 0x0000082404227981 */ /* 0x000f68000c1e1900 */
[----:B------:R-:W5:Y:S04]  /*6bb0*/  LD.E R40, desc[UR36][R28.64+0xc] ;  /* 0x00000c241c287980 */ /* 0x000f68000c101900 */
[----:B------:R-:W5:Y:S04]  /*6bc0*/  LDG.E R43, desc[UR36][R20.64+0xc] ;  /* 0x00000c24142b7981 */ /* 0x000f68000c1e1900 */
[----:B------:R-:W5:Y:S04]  /*6bd0*/  LD.E R45, desc[UR36][R14.64+0xc] ;  /* 0x00000c240e2d7980 */ /* 0x000f68000c101900 */
[----:B------:R0:W5:Y:S01]  /*6be0*/  LDG.E R47, desc[UR36][R4.64+0xc] ;  /* 0x00000c24042f7981 */ /* 0x000162000c1e1900 */
[----:B------:R-:W-:-:S04]  /*6bf0*/  IADD3 R6, PT, PT, R6, 0x4, RZ ;  /* 0x0000000406067810 */ /* 0x000fc80007ffe0ff */
[----:B------:R-:W-:Y:S01]  /*6c00*/  ISETP.NE.AND P1, PT, R6, R37, PT ;  /* 0x000000250600720c */ /* 0x000fe20003f25270 */
[----:B------:R-:W-:Y:S02]  /*6c10*/  VIADD R35, R35, 0x4 ;  /* 0x0000000423237836 */ /* 0x000fe40000000000 */
[----:B--2---:R-:W-:-:S04]  /*6c20*/  FADD R46, -R49, R46 ;  /* 0x0000002e312e7221 */ /* 0x004fc80000000100 */
[----:B------:R-:W-:Y:S01]  /*6c30*/  FADD R46, |R46|, R3 ;  /* 0x000000032e2e7221 */ /* 0x000fe20000000200 */
[----:B---3--:R-:W-:Y:S01]  /*6c40*/  FADD R51, R42, -R49 ;  /* 0x800000312a337221 */ /* 0x008fe20000000000 */
[----:B----4-:R-:W-:-:S03]  /*6c50*/  FADD R44, -R49, R44 ;  /* 0x0000002c312c7221 */ /* 0x010fc60000000100 */
[----:B------:R-:W-:Y:S01]  /*6c60*/  FADD R51, |R51|, R0 ;  /* 0x0000000033337221 */ /* 0x000fe20000000200 */
[----:B-----5:R-:W-:Y:S01]  /*6c70*/  FADD R48, R48, -R53 ;  /* 0x8000003530307221 */ /* 0x020fe20000000000 */
[----:B------:R-:W-:Y:S01]  /*6c80*/  FADD R44, |R44|, R33 ;  /* 0x000000212c2c7221 */ /* 0x000fe20000000200 */
[C---:B------:R-:W-:Y:S01]  /*6c90*/  FADD R3, -R53.reuse, R50 ;  /* 0x0000003235037221 */ /* 0x040fe20000000100 */
[----:B------:R-:W-:Y:S01]  /*6ca0*/  FADD R53, -R53, R54 ;  /* 0x0000003635357221 */ /* 0x000fe20000000100 */
[----:B------:R-:W-:Y:S02]  /*6cb0*/  FADD R48, R51, |R48| ;  /* 0x4000003033307221 */ /* 0x000fe40000000000 */
[----:B------:R-:W-:Y:S01]  /*6cc0*/  FADD R3, R44, |R3| ;  /* 0x400000032c037221 */ /* 0x000fe20000000000 */
[----:B------:R-:W-:Y:S01]  /*6cd0*/  FADD R46, R46, |R53| ;  /* 0x400000352e2e7221 */ /* 0x000fe20000000000 */
[----:B0-----:R-:W-:Y:S01]  /*6ce0*/  FADD R5, R36, -R41 ;  /* 0x8000002924057221 */ /* 0x001fe20000000000 */
[C---:B------:R-:W-:Y:S01]  /*6cf0*/  FADD R15, -R41.reuse, R32 ;  /* 0x00000020290f7221 */ /* 0x040fe20000000100 */
[----:B------:R-:W-:-:S02]  /*6d00*/  FADD R34, -R41, R34 ;  /* 0x0000002229227221 */ /* 0x000fc40000000100 */
[----:B------:R-:W-:Y:S01]  /*6d10*/  FADD R5, R48, |R5| ;  /* 0x4000000530057221 */ /* 0x000fe20000000000 */
[----:B------:R-:W-:Y:S01]  /*6d20*/  FADD R15, R46, |R15| ;  /* 0x4000000f2e0f7221 */ /* 0x000fe20000000000 */
[----:B------:R-:W-:Y:S01]  /*6d30*/  FADD R34, R3, |R34| ;  /* 0x4000002203227221 */ /* 0x000fe20000000000 */
[----:B------:R-:W-:Y:S01]  /*6d40*/  FADD R0, R43, -R40 ;  /* 0x800000282b007221 */ /* 0x000fe20000000000 */
[C---:B------:R-:W-:Y:S01]  /*6d50*/  FADD R4, -R40.reuse, R45 ;  /* 0x0000002d28047221 */ /* 0x040fe20000000100 */
[----:B------:R-:W-:Y:S02]  /*6d60*/  FADD R47, -R40, R47 ;  /* 0x0000002f282f7221 */ /* 0x000fe40000000100 */
[----:B------:R-:W-:Y:S01]  /*6d70*/  FADD R0, R5, |R0| ;  /* 0x4000000005007221 */ /* 0x000fe20000000000 */
[----:B------:R-:W-:Y:S01]  /*6d80*/  FADD R3, R15, |R4| ;  /* 0x400000040f037221 */ /* 0x000fe20000000000 */
[----:B------:R-:W-:Y:S01]  /*6d90*/  FADD R33, R34, |R47| ;  /* 0x4000002f22217221 */ /* 0x000fe20000000000 */
[----:B------:R-:W-:Y:S06]  /*6da0*/  @P1 BRA `(.L_x_106) ;  /* 0xfffffffc00241947 */ /* 0x000fec000383ffff */
.L_x_105:
[----:B------:R-:W-:Y:S05]  /*6db0*/  BSYNC.RECONVERGENT B3 ;  /* 0x0000000000037941 */ /* 0x000fea0003800200 */
.L_x_104:
[----:B------:R-:W-:Y:S05]  /*6dc0*/  @!P0 BRA `(.L_x_103) ;  /* 0x0000000000f48947 */ /* 0x000fea0003800000 */
[----:B------:R-:W-:Y:S01]  /*6dd0*/  ISETP.NE.AND P1, PT, R52, 0x1, PT ;  /* 0x000000013400780c */ /* 0x000fe20003f25270 */
[----:B------:R-:W-:Y:S01]  /*6de0*/  BSSY.RECONVERGENT B3, `(.L_x_107) ;  /* 0x0000025000037945 */ /* 0x000fe20003800200 */
[----:B------:R-:W-:-:S04]  /*6df0*/  LOP3.LUT R26, R26, 0x1, RZ, 0xc0, !PT ;  /* 0x000000011a1a7812 */ /* 0x000fc800078ec0ff */
[----:B------:R-:W-:-:S07]  /*6e00*/  ISETP.NE.U32.AND P0, PT, R26, 0x1, PT ;  /* 0x000000011a00780c */ /* 0x000fce0003f05070 */
[----:B------:R-:W-:Y:S06]  /*6e10*/  @!P1 BRA `(.L_x_108) ;  /* 0x0000000000849947 */ /* 0x000fec0003800000 */
[----:B------:R-:W1:Y:S01]  /*6e20*/  LDCU.128 UR4, c[0x0][0x380] ;  /* 0x00007000ff0477ac */ /* 0x000e620008000c00 */
[----:B0-234-:R-:W-:Y:S01]  /*6e30*/  IADD3 R5, P1, PT, R10, R35, RZ ;  /* 0x000000230a057210 */ /* 0x01dfe20007f3e0ff */
[----:B------:R-:W-:-:S03]  /*6e40*/  IMAD.WIDE.U32 R28, R37, 0x4, R24 ;  /* 0x00000004251c7825 */ /* 0x000fc600078e0018 */
[C---:B------:R-:W-:Y:S01]  /*6e50*/  LEA.HI.X.SX32 R6, R35.reuse, R11, 0x1, P1 ;  /* 0x0000000b23067211 */ /* 0x040fe200008f0eff */
[----:B------:R-:W-:Y:S01]  /*6e60*/  IMAD.WIDE R20, R35, 0x4, R18 ;  /* 0x0000000423147825 */ /* 0x000fe200078e0212 */
[C---:B------:R-:W-:Y:S01]  /*6e70*/  SHF.L.U32 R4, R5.reuse, 0x2, RZ ;  /* 0x0000000205047819 */ /* 0x040fe200000006ff */
[----:B------:R-:W2:Y:S01]  /*6e80*/  LD.E R41, desc[UR36][R28.64] ;  /* 0x000000241c297980 */ /* 0x000ea2000c101900 */
[----:B------:R-:W-:-:S03]  /*6e90*/  SHF.L.U64.HI R5, R5, 0x2, R6 ;  /* 0x0000000205057819 */ /* 0x000fc60000010206 */
[----:B------:R-:W2:Y:S04]  /*6ea0*/  LD.E R32, desc[UR36][R20.64] ;  /* 0x0000002414207980 */ /* 0x000ea8000c101900 */
[----:B------:R-:W3:Y:S01]  /*6eb0*/  LD.E R45, desc[UR36][R28.64+0x4] ;  /* 0x000004241c2d7980 */ /* 0x000ee2000c101900 */
[C---:B-1----:R-:W-:Y:S02]  /*6ec0*/  IADD3 R14, P1, PT, R4.reuse, UR4, RZ ;  /* 0x00000004040e7c10 */ /* 0x042fe4000ff3e0ff */
[----:B------:R-:W-:Y:S01]  /*6ed0*/  IADD3 R4, P2, PT, R4, UR6, RZ ;  /* 0x0000000604047c10 */ /* 0x000fe2000ff5e0ff */
[----:B------:R-:W3:Y:S01]  /*6ee0*/  LD.E R40, desc[UR36][R20.64+0x4] ;  /* 0x0000042414287980 */ /* 0x000ee2000c101900 */
[C---:B------:R-:W-:Y:S02]  /*6ef0*/  IADD3.X R15, PT, PT, R5.reuse, UR5, RZ, P1, !PT ;  /* 0x00000005050f7c10 */ /* 0x040fe40008ffe4ff */
[----:B------:R-:W-:-:S03]  /*6f00*/  IADD3.X R5, PT, PT, R5, UR7, RZ, P2, !PT ;  /* 0x0000000705057c10 */ /* 0x000fc600097fe4ff */
[----:B------:R-:W4:Y:S04]  /*6f10*/  LDG.E R6, desc[UR36][R14.64] ;  /* 0x000000240e067981 */ /* 0x000f28000c1e1900 */
[----:B------:R-:W5:Y:S04]  /*6f20*/  LDG.E R26, desc[UR36][R4.64] ;  /* 0x00000024041a7981 */ /* 0x000f68000c1e1900 */
[----:B------:R-:W5:Y:S04]  /*6f30*/  LDG.E R34, desc[UR36][R14.64+0x4] ;  /* 0x000004240e227981 */ /* 0x000f68000c1e1900 */
[----:B------:R-:W5:Y:S01]  /*6f40*/  LDG.E R36, desc[UR36][R4.64+0x4] ;  /* 0x0000042404247981 */ /* 0x000f62000c1e1900 */
[----:B------:R-:W-:Y:S01]  /*6f50*/  VIADD R37, R37, 0x2 ;  /* 0x0000000225257836 */ /* 0x000fe20000000000 */
[----:B------:R-:W-:Y:S01]  /*6f60*/  IADD3 R35, PT, PT, R35, 0x2, RZ ;  /* 0x0000000223237810 */ /* 0x000fe20007ffe0ff */
[----:B--2---:R-:W-:-:S04]  /*6f70*/  FADD R32, -R41, R32 ;  /* 0x0000002029207221 */ /* 0x004fc80000000100 */
[----:B------:R-:W-:Y:S01]  /*6f80*/  FADD R3, R3, |R32| ;  /* 0x4000002003037221 */ /* 0x000fe20000000000 */
[----:B---3--:R-:W-:Y:S01]  /*6f90*/  FADD R40, -R45, R40 ;  /* 0x000000282d287221 */ /* 0x008fe20000000100 */
[----:B----4-:R-:W-:Y:S01]  /*6fa0*/  FADD R43, R6, -R41 ;  /* 0x80000029062b7221 */ /* 0x010fe20000000000 */
[----:B-----5:R-:W-:-:S03]  /*6fb0*/  FADD R26, -R41, R26 ;  /* 0x0000001a291a7221 */ /* 0x020fc60000000100 */
[----:B------:R-:W-:Y:S01]  /*6fc0*/  FADD R0, R0, |R43| ;  /* 0x4000002b00007221 */ /* 0x000fe20000000000 */
[----:B------:R-:W-:Y:S01]  /*6fd0*/  FADD R26, R33, |R26| ;  /* 0x4000001a211a7221 */ /* 0x000fe20000000000 */
[----:B------:R-:W-:Y:S01]  /*6fe0*/  FADD R33, R34, -R45 ;  /* 0x8000002d22217221 */ /* 0x000fe20000000000 */
[----:B------:R-:W-:-:S03]  /*6ff0*/  FADD R45, -R45, R36 ;  /* 0x000000242d2d7221 */ /* 0x000fc60000000100 */
[----:B------:R-:W-:Y:S01]  /*7000*/  FADD R0, R0, |R33| ;  /* 0x4000002100007221 */ /* 0x000fe20000000000 */
[----:B------:R-:W-:Y:S01]  /*7010*/  FADD R3, R3, |R40| ;  /* 0x4000002803037221 */ /* 0x000fe20000000000 */
[----:B------:R-:W-:-:S07]  /*7020*/  FADD R33, R26, |R45| ;  /* 0x4000002d1a217221 */ /* 0x000fce0000000000 */
.L_x_108:
[----:B------:R-:W-:Y:S05]  /*7030*/  BSYNC.RECONVERGENT B3 ;  /* 0x0000000000037941 */ /* 0x000fea0003800200 */
.L_x_107:
[----:B------:R-:W-:Y:S05]  /*7040*/  @P0 BRA `(.L_x_103) ;  /* 0x0000000000540947 */ /* 0x000fea0003800000 */
[----:B------:R-:W1:Y:S01]  /*7050*/  LDCU.128 UR4, c[0x0][0x380] ;  /* 0x00007000ff0477ac */ /* 0x000e620008000c00 */
[----:B------:R-:W-:Y:S01]  /*7060*/  IADD3 R6, P0, PT, R10, R35, RZ ;  /* 0x000000230a067210 */ /* 0x000fe20007f1e0ff */
[----:B0---4-:R-:W-:-:S03]  /*7070*/  IMAD.WIDE R14, R35, 0x4, R18 ;  /* 0x00000004230e7825 */ /* 0x011fc600078e0212 */
[----:B--23--:R-:W-:Y:S01]  /*7080*/  LEA.HI.X.SX32 R5, R35, R11, 0x1, P0 ;  /* 0x0000000b23057211 */ /* 0x00cfe200000f0eff */
[C---:B------:R-:W-:Y:S02]  /*7090*/  IMAD.SHL.U32 R28, R6.reuse, 0x4, RZ ;  /* 0x00000004061c7824 */ /* 0x040fe400078e00ff */
[----:B------:R-:W2:Y:S01]  /*70a0*/  LD.E R14, desc[UR36][R14.64] ;  /* 0x000000240e0e7980 */ /* 0x000ea2000c101900 */
[----:B------:R-:W-:Y:S01]  /*70b0*/  SHF.L.U64.HI R6, R6, 0x2, R5 ;  /* 0x0000000206067819 */ /* 0x000fe20000010205 */
[----:B------:R-:W-:-:S06]  /*70c0*/  IMAD.WIDE.U32 R4, R37, 0x4, R24 ;  /* 0x0000000425047825 */ /* 0x000fcc00078e0018 */
[----:B------:R-:W2:Y:S01]  /*70d0*/  LD.E R5, desc[UR36][R4.64] ;  /* 0x0000002404057980 */ /* 0x000ea2000c101900 */
[C---:B-1----:R-:W-:Y:S02]  /*70e0*/  IADD3 R20, P0, PT, R28.reuse, UR4, RZ ;  /* 0x000000041c147c10 */ /* 0x042fe4000ff1e0ff */
[----:B------:R-:W-:Y:S02]  /*70f0*/  IADD3 R28, P1, PT, R28, UR6, RZ ;  /* 0x000000061c1c7c10 */ /* 0x000fe4000ff3e0ff */
[C---:B------:R-:W-:Y:S02]  /*7100*/  IADD3.X R21, PT, PT, R6.reuse, UR5, RZ, P0, !PT ;  /* 0x0000000506157c10 */ /* 0x040fe400087fe4ff */
[----:B------:R-:W-:-:S03]  /*7110*/  IADD3.X R29, PT, PT, R6, UR7, RZ, P1, !PT ;  /* 0x00000007061d7c10 */ /* 0x000fc60008ffe4ff */
[----:B------:R-:W3:Y:S04]  /*7120*/  LDG.E R20, desc[UR36][R20.64] ;  /* 0x0000002414147981 */ /* 0x000ee8000c1e1900 */
[----:B------:R-:W4:Y:S01]  /*7130*/  LDG.E R28, desc[UR36][R28.64] ;  /* 0x000000241c1c7981 */ /* 0x000f22000c1e1900 */
[----:B--2---:R-:W-:-:S04]  /*7140*/  FADD R26, -R5, R14 ;  /* 0x0000000e051a7221 */ /* 0x004fc80000000100 */
[----:B------:R-:W-:Y:S01]  /*7150*/  FADD R3, R3, |R26| ;  /* 0x4000001a03037221 */ /* 0x000fe20000000000 */
[----:B---3--:R-:W-:Y:S01]  /*7160*/  FADD R35, R20, -R5 ;  /* 0x8000000514237221 */ /* 0x008fe20000000000 */
[----:B----4-:R-:W-:-:S03]  /*7170*/  FADD R6, -R5, R28 ;  /* 0x0000001c05067221 */ /* 0x010fc60000000100 */
[----:B------:R-:W-:Y:S01]  /*7180*/  FADD R0, R0, |R35| ;  /* 0x4000002300007221 */ /* 0x000fe20000000000 */
[----:B------:R-:W-:-:S07]  /*7190*/  FADD R33, R33, |R6| ;  /* 0x4000000621217221 */ /* 0x000fce0000000000 */
.L_x_103:
[----:B------:R-:W-:Y:S05]  /*71a0*/  BSYNC.RECONVERGENT B2 ;  /* 0x0000000000027941 */ /* 0x000fea0003800200 */
.L_x_102:
[C---:B------:R-:W-:Y:S01]  /*71b0*/  FSETP.GTU.AND P1, PT, R0.reuse, R3, PT ;  /* 0x000000030000720b */ /* 0x040fe20003f2c000 */
[----:B------:R-:W-:Y:S01]  /*71c0*/  BSSY.RECONVERGENT B2, `(.L_x_109) ;  /* 0x000000d000027945 */ /* 0x000fe20003800200 */
[----:B------:R-:W-:Y:S02]  /*71d0*/  FSETP.LE.AND P2, PT, R0, R33, PT ;  /* 0x000000210000720b */ /* 0x000fe40003f43000 */
[----:B------:R-:W-:-:S11]  /*71e0*/  ISETP.GE.AND P0, PT, R8, R9, PT ;  /* 0x000000090800720c */ /* 0x000fd60003f06270 */
[----:B------:R-:W-:Y:S05]  /*71f0*/  @!P1 BRA P2, `(.L_x_110) ;  /* 0x0000000000249947 */ /* 0x000fea0001000000 */
[----:B------:R-:W0:Y:S01]  /*7200*/  LDCU.64 UR4, c[0x0][0x388] ;  /* 0x00007100ff0477ac */ /* 0x000e220008000a00 */
[----:B------:R-:W-:Y:S02]  /*7210*/  FSETP.GTU.AND P2, PT, R33, R3, PT ;  /* 0x000000032100720b */ /* 0x000fe40003f4c000 */
[----:B0-234-:R-:W-:-:S04]  /*7220*/  LEA R5, P1, R10, UR4, 0x2 ;  /* 0x000000040a057c11 */ /* 0x01dfc8000f8210ff */
[----:B------:R-:W-:Y:S02]  /*7230*/  LEA.HI.X R13, R10, UR5, R11, 0x2, P1 ;  /* 0x000000050a0d7c11 */ /* 0x000fe400088f140b */
[----:B------:R-:W-:Y:S02]  /*7240*/  FSETP.GTU.AND P1, PT, R33, R0, PT ;  /* 0x000000002100720b */ /* 0x000fe40003f2c000 */
[-C--:B------:R-:W-:Y:S02]  /*7250*/  SEL R3, R5, R18.reuse, !P2 ;  /* 0x0000001205037207 */ /* 0x080fe40005000000 */
[-C--:B------:R-:W-:Y:S02]  /*7260*/  SEL R13, R13, R19.reuse, !P2 ;  /* 0x000000130d0d7207 */ /* 0x080fe40005000000 */
[----:B------:R-:W-:Y:S02]  /*7270*/  SEL R12, R3, R18, !P1 ;  /* 0x00000012030c7207 */ /* 0x000fe40004800000 */
[----:B------:R-:W-:-:S07]  /*7280*/  SEL R13, R13, R19, !P1 ;  /* 0x000000130d0d7207 */ /* 0x000fce0004800000 */
.L_x_110:
[----:B------:R-:W-:Y:S05]  /*7290*/  BSYNC.RECONVERGENT B2 ;  /* 0x0000000000027941 */ /* 0x000fea0003800200 */
.L_x_109:
[----:B------:R-:W-:Y:S05]  /*72a0*/  @!P0 BRA `(.L_x_86) ;  /* 0x0000000000988947 */ /* 0x000fea0003800000 */
[----:B------:R-:W-:Y:S01]  /*72b0*/  IADD3 R6, PT, PT, R8, 0x1, RZ ;  /* 0x0000000108067810 */ /* 0x000fe20007ffe0ff */
[----:B------:R-:W-:Y:S01]  /*72c0*/  BSSY.RECONVERGENT B2, `(.L_x_111) ;  /* 0x0000014000027945 */ /* 0x000fe20003800200 */
[----:B------:R-:W-:-:S03]  /*72d0*/  MOV R3, R9 ;  /* 0x0000000900037202 */ /* 0x000fc60000000f00 */
[----:B------:R-:W-:-:S05]  /*72e0*/  IMAD.IADD R0, R6, 0x1, -R9 ;  /* 0x0000000106007824 */ /* 0x000fca00078e0a09 */
[----:B------:R-:W-:-:S13]  /*72f0*/  LOP3.LUT P0, R0, R0, 0x3, RZ, 0xc0, !PT ;  /* 0x0000000300007812 */ /* 0x000fda000780c0ff */
[----:B------:R-:W-:Y:S05]  /*7300*/  @!P0 BRA `(.L_x_112) ;  /* 0x00000000003c8947 */ /* 0x000fea0003800000 */
[----:B0-234-:R-:W-:-:S05]  /*7310*/  IMAD.WIDE R4, R9, 0x4, R12 ;  /* 0x0000000409047825 */ /* 0x01dfca00078e020c */
[----:B------:R-:W2:Y:S01]  /*7320*/  LD.E R15, desc[UR36][R4.64] ;  /* 0x00000024040f7980 */ /* 0x000ea2000c101900 */
[----:B------:R-:W-:Y:S01]  /*7330*/  IMAD.WIDE R10, R9, 0x4, R30 ;  /* 0x00000004090a7825 */ /* 0x000fe200078e021e */
[----:B------:R-:W-:-:S03]  /*7340*/  ISETP.NE.AND P0, PT, R0, 0x1, PT ;  /* 0x000000010000780c */ /* 0x000fc60003f05270 */
[----:B------:R-:W-:Y:S01]  /*7350*/  VIADD R3, R9, 0x1 ;  /* 0x0000000109037836 */ /* 0x000fe20000000000 */
[----:B--2---:R1:W-:Y:S09]  /*7360*/  STG.E desc[UR36][R10.64], R15 ;  /* 0x0000000f0a007986 */ /* 0x0043f2000c101924 */
[----:B------:R-:W-:Y:S05]  /*7370*/  @!P0 BRA `(.L_x_112) ;  /* 0x0000000000208947 */ /* 0x000fea0003800000 */
[----:B-1----:R-:W2:Y:S01]  /*7380*/  LD.E R15, desc[UR36][R4.64+0x4] ;  /* 0x00000424040f7980 */ /* 0x002ea2000c101900 */
[----:B------:R-:W-:Y:S02]  /*7390*/  ISETP.NE.AND P0, PT, R0, 0x2, PT ;  /* 0x000000020000780c */ /* 0x000fe40003f05270 */
[----:B------:R-:W-:Y:S01]  /*73a0*/  IADD3 R3, PT, PT, R9, 0x2, RZ ;  /* 0x0000000209037810 */ /* 0x000fe20007ffe0ff */
[----:B--2---:R0:W-:Y:S10]  /*73b0*/  STG.E desc[UR36][R10.64+0x4], R15 ;  /* 0x0000040f0a007986 */ /* 0x0041f4000c101924 */
[----:B------:R-:W-:Y:S05]  /*73c0*/  @!P0 BRA `(.L_x_112) ;  /* 0x00000000000c8947 */ /* 0x000fea0003800000 */
[----:B------:R-:W2:Y:S01]  /*73d0*/  LD.E R5, desc[UR36][R4.64+0x8] ;  /* 0x0000082404057980 */ /* 0x000ea2000c101900 */
[----:B------:R-:W-:-:S03]  /*73e0*/  VIADD R3, R9, 0x3 ;  /* 0x0000000309037836 */ /* 0x000fc60000000000 */
[----:B--2---:R1:W-:Y:S04]  /*73f0*/  STG.E desc[UR36][R10.64+0x8], R5 ;  /* 0x000008050a007986 */ /* 0x0043e8000c101924 */
.L_x_112:
[----:B------:R-:W-:Y:S05]  /*7400*/  BSYNC.RECONVERGENT B2 ;  /* 0x0000000000027941 */ /* 0x000fea0003800200 */
.L_x_111:
[----:B------:R-:W-:-:S04]  /*7410*/  IADD3 R8, PT, PT, -R9, R8, RZ ;  /* 0x0000000809087210 */ /* 0x000fc80007ffe1ff */
[----:B------:R-:W-:-:S13]  /*7420*/  ISETP.GE.U32.AND P0, PT, R8, 0x3, PT ;  /* 0x000000030800780c */ /* 0x000fda0003f06070 */
[----:B------:R-:W-:Y:S05]  /*7430*/  @!P0 BRA `(.L_x_86) ;  /* 0x0000000000348947 */ /* 0x000fea0003800000 */
.L_x_113:
[----:B01234-:R-:W-:-:S05]  /*7440*/  IMAD.WIDE R4, R3, 0x4, R12 ;  /* 0x0000000403047825 */ /* 0x01ffca00078e020c */
[----:B------:R-:W2:Y:S01]  /*7450*/  LD.E R11, desc[UR36][R4.64] ;  /* 0x00000024040b7980 */ /* 0x000ea2000c101900 */
[----:B------:R-:W-:-:S05]  /*7460*/  IMAD.WIDE R8, R3, 0x4, R30 ;  /* 0x0000000403087825 */ /* 0x000fca00078e021e */
[----:B--2---:R0:W-:Y:S04]  /*7470*/  STG.E desc[UR36][R8.64], R11 ;  /* 0x0000000b08007986 */ /* 0x0041e8000c101924 */
[----:B------:R-:W2:Y:S04]  /*7480*/  LD.E R15, desc[UR36][R4.64+0x4] ;  /* 0x00000424040f7980 */ /* 0x000ea8000c101900 */
[----:B--2---:R0:W-:Y:S04]  /*7490*/  STG.E desc[UR36][R8.64+0x4], R15 ;  /* 0x0000040f08007986 */ /* 0x0041e8000c101924 */
[----:B------:R-:W2:Y:S04]  /*74a0*/  LD.E R21, desc[UR36][R4.64+0x8] ;  /* 0x0000082404157980 */ /* 0x000ea8000c101900 */
[----:B--2---:R0:W-:Y:S04]  /*74b0*/  STG.E desc[UR36][R8.64+0x8], R21 ;  /* 0x0000081508007986 */ /* 0x0041e8000c101924 */
[----:B------:R-:W2:Y:S01]  /*74c0*/  LD.E R29, desc[UR36][R4.64+0xc] ;  /* 0x00000c24041d7980 */ /* 0x000ea2000c101900 */
[----:B------:R-:W-:-:S05]  /*74d0*/  VIADD R3, R3, 0x4 ;  /* 0x0000000403037836 */ /* 0x000fca0000000000 */
[----:B------:R-:W-:Y:S01]  /*74e0*/  ISETP.NE.AND P0, PT, R3, R6, PT ;  /* 0x000000060300720c */ /* 0x000fe20003f05270 */
[----:B--2---:R0:W-:-:S12]  /*74f0*/  STG.E desc[UR36][R8.64+0xc], R29 ;  /* 0x00000c1d08007986 */ /* 0x0041d8000c101924 */
[----:B------:R-:W-:Y:S05]  /*7500*/  @P0 BRA `(.L_x_113) ;  /* 0xfffffffc00cc0947 */ /* 0x000fea000383ffff */
.L_x_86:
[----:B------:R-:W-:Y:S05]  /*7510*/  BSYNC.RECONVERGENT B1 ;  /* 0x0000000000017941 */ /* 0x000fea0003800200 */
.L_x_85:
[----:B------:R-:W5:Y:S01]  /*7520*/  LDCU UR4, c[0x0][0x398] ;  /* 0x00007300ff0477ac */ /* 0x000f620008000800 */
[----:B------:R-:W-:-:S04]  /*7530*/  IADD3 R27, PT, PT, R2, R27, RZ ;  /* 0x0000001b021b7210 */ /* 0x000fc80007ffe0ff */
[----:B-----5:R-:W-:-:S13]  /*7540*/  ISETP.GE.AND P0, PT, R27, UR4, PT ;  /* 0x000000041b007c0c */ /* 0x020fda000bf06270 */
[----:B------:R-:W-:Y:S05]  /*7550*/  @!P0 BRA `(.L_x_9) ;  /* 0xffffffe800008947 */ /* 0x000fea000383ffff */
.L_x_8:
[----:B------:R-:W-:Y:S05]  /*7560*/  BSYNC.RECONVERGENT B0 ;  /* 0x0000000000007941 */ /* 0x000fea0003800200 */
.L_x_7:
[----:B------:R-:W-:Y:S01]  /*7570*/  MOV R2, 0x8 ;  /* 0x0000000800027802 */ /* 0x000fe20000000f00 */
[----:B01234-:R-:W-:Y:S01]  /*7580*/  IMAD.MOV.U32 R4, RZ, RZ, R24 ;  /* 0x000000ffff047224 */ /* 0x01ffe200078e0018 */
[----:B------:R-:W-:Y:S02]  /*7590*/  MOV R5, R25 ;  /* 0x0000001900057202 */ /* 0x000fe40000000f00 */
[----:B------:R0:W1:Y:S05]  /*75a0*/  LDC.64 R6, c[0x4][R2] ;  /* 0x0100000002067b82 */ /* 0x00006a0000000a00 */
[----:B------:R-:W-:-:S07]  /*75b0*/  LEPC R20, `(.L_x_114) ;  /* 0x000000001014794e */ /* 0x000fce0000000000 */
[----:B01----:R-:W-:Y:S05]  /*75c0*/  CALL.ABS.NOINC R6 ;  /* 0x0000000006007343 */ /* 0x003fea0003c00000 */
.L_x_114:
[----:B------:R0:W1:Y:S01]  /*75d0*/  LDC.64 R6, c[0x4][R2] ;  /* 0x0100000002067b82 */ /* 0x0000620000000a00 */
[----:B------:R-:W-:Y:S01]  /*75e0*/  IMAD.MOV.U32 R4, RZ, RZ, R16 ;  /* 0x000000ffff047224 */ /* 0x000fe200078e0010 */
[----:B------:R-:W-:-:S07]  /*75f0*/  MOV R5, R17 ;  /* 0x0000001100057202 */ /* 0x000fce0000000f00 */
[----:B------:R-:W-:-:S07]  /*7600*/  LEPC R20, `(.L_x_115) ;  /* 0x000000001014794e */ /* 0x000fce0000000000 */
[----:B01----:R-:W-:Y:S05]  /*7610*/  CALL.ABS.NOINC R6 ;  /* 0x0000000006007343 */ /* 0x003fea0003c00000 */
.L_x_115:
[----:B------:R0:W1:Y:S01]  /*7620*/  LDC.64 R6, c[0x4][R2] ;  /* 0x0100000002067b82 */ /* 0x0000620000000a00 */
[----:B------:R-:W-:Y:S01]  /*7630*/  IMAD.MOV.U32 R4, RZ, RZ, R18 ;  /* 0x000000ffff047224 */ /* 0x000fe200078e0012 */
[----:B------:R-:W-:-:S07]  /*7640*/  MOV R5, R19 ;  /* 0x0000001300057202 */ /* 0x000fce0000000f00 */
[----:B------:R-:W-:-:S07]  /*7650*/  LEPC R20, `(.L_x_116) ;  /* 0x000000001014794e */ /* 0x000fce0000000000 */
[----:B01----:R-:W-:Y:S05]  /*7660*/  CALL.ABS.NOINC R6 ;  /* 0x0000000006007343 */ /* 0x003fea0003c00000 */
.L_x_116:
[----:B------:R-:W0:Y:S01]  /*7670*/  LDC.64 R2, c[0x4][R2] ;  /* 0x0100000002027b82 */ /* 0x000e220000000a00 */
[----:B------:R-:W-:Y:S01]  /*7680*/  IMAD.MOV.U32 R4, RZ, RZ, R22 ;  /* 0x000000ffff047224 */ /* 0x000fe200078e0016 */
[----:B------:R-:W-:-:S07]  /*7690*/  MOV R5, R23 ;  /* 0x0000001700057202 */ /* 0x000fce0000000f00 */
[----:B------:R-:W-:-:S07]  /*76a0*/  LEPC R20, `(.L_x_117) ;  /* 0x000000001014794e */ /* 0x000fce0000000000 */
[----:B0-----:R-:W-:Y:S05]  /*76b0*/  CALL.ABS.NOINC R2 ;  /* 0x0000000002007343 */ /* 0x001fea0003c00000 */
.L_x_117:
[----:B------:R-:W-:Y:S05]  /*76c0*/  EXIT ;  /* 0x000000000000794d */ /* 0x000fea0003800000 */
        .weak           $__internal_0_$__cuda_sm3x_div_rn_noftz_f32_slowpath
        .type           $__internal_0_$__cuda_sm3x_div_rn_noftz_f32_slowpath,@function
        .size           $__internal_0_$__cuda_sm3x_div_rn_noftz_f32_slowpath,(.L_x_131 - $__internal_0_$__cuda_sm3x_div_rn_noftz_f32_slowpath)
$__internal_0_$__cuda_sm3x_div_rn_noftz_f32_slowpath:
[----:B------:R-:W-:Y:S01]  /*76d0*/  SHF.R.U32.HI R5, RZ, 0x17, R0 ;  /* 0x00000017ff057819 */ /* 0x000fe20000011600 */
[----:B------:R-:W-:Y:S01]  /*76e0*/  BSSY.RECONVERGENT B4, `(.L_x_118) ;  /* 0x0000062000047945 */ /* 0x000fe20003800200 */
[----:B------:R-:W-:Y:S02]  /*76f0*/  SHF.R.U32.HI R28, RZ, 0x17, R3 ;  /* 0x00000017ff1c7819 */ /* 0x000fe40000011603 */
[----:B------:R-:W-:Y:S02]  /*7700*/  LOP3.LUT R5, R5, 0xff, RZ, 0xc0, !PT ;  /* 0x000000ff05057812 */ /* 0x000fe400078ec0ff */
[----:B------:R-:W-:-:S03]  /*7710*/  LOP3.LUT R28, R28, 0xff, RZ, 0xc0, !PT ;  /* 0x000000ff1c1c7812 */ /* 0x000fc600078ec0ff */
[----:B------:R-:W-:Y:S01]  /*7720*/  VIADD R40, R5, 0xffffffff ;  /* 0xffffffff05287836 */ /* 0x000fe20000000000 */
[----:B------:R-:W-:-:S04]  /*7730*/  IADD3 R41, PT, PT, R28, -0x1, RZ ;  /* 0xffffffff1c297810 */ /* 0x000fc80007ffe0ff */
[----:B------:R-:W-:-:S04]  /*7740*/  ISETP.GT.U32.AND P0, PT, R40, 0xfd, PT ;  /* 0x000000fd2800780c */ /* 0x000fc80003f04070 */
[----:B------:R-:W-:-:S13]  /*7750*/  ISETP.GT.U32.OR P0, PT, R41, 0xfd, P0 ;  /* 0x000000fd2900780c */ /* 0x000fda0000704470 */
[----:B------:R-:W-:Y:S01]  /*7760*/  @!P0 IMAD.MOV.U32 R4, RZ, RZ, RZ ;  /* 0x000000ffff048224 */ /* 0x000fe200078e00ff */
[----:B------:R-:W-:Y:S06]  /*7770*/  @!P0 BRA `(.L_x_119) ;  /* 0x00000000005c8947 */ /* 0x000fec0003800000 */
[----:B------:R-:W-:Y:S02]  /*7780*/  FSETP.GTU.FTZ.AND P0, PT, |R3|, +INF , PT ;  /* 0x7f8000000300780b */ /* 0x000fe40003f1c200 */
[----:B------:R-:W-:-:S04]  /*7790*/  FSETP.GTU.FTZ.AND P2, PT, |R0|, +INF , PT ;  /* 0x7f8000000000780b */ /* 0x000fc80003f5c200 */
[----:B------:R-:W-:-:S13]  /*77a0*/  PLOP3.LUT P0, PT, P0, P2, PT, 0xf8, 0x8f ;  /* 0x00000000008f781c */ /* 0x000fda0000705f70 */
[----:B------:R-:W-:Y:S05]  /*77b0*/  @P0 BRA `(.L_x_120) ;  /* 0x00000004004c0947 */ /* 0x000fea0003800000 */
[----:B------:R-:W-:-:S13]  /*77c0*/  LOP3.LUT P0, RZ, R0, 0x7fffffff, R3, 0xc8, !PT ;  /* 0x7fffffff00ff7812 */ /* 0x000fda000780c803 */
[----:B------:R-:W-:Y:S05]  /*77d0*/  @!P0 BRA `(.L_x_121) ;  /* 0x00000004003c8947 */ /* 0x000fea0003800000 */
[C---:B------:R-:W-:Y:S02]  /*77e0*/  FSETP.NEU.FTZ.AND P3, PT, |R3|.reuse, +INF , PT ;  /* 0x7f8000000300780b */ /* 0x040fe40003f7d200 */
[----:B------:R-:W-:Y:S02]  /*77f0*/  FSETP.NEU.FTZ.AND P2, PT, |R0|, +INF , PT ;  /* 0x7f8000000000780b */ /* 0x000fe40003f5d200 */
[----:B------:R-:W-:-:S11]  /*7800*/  FSETP.NEU.FTZ.AND P0, PT, |R3|, +INF , PT ;  /* 0x7f8000000300780b */ /* 0x000fd60003f1d200 */
[----:B------:R-:W-:Y:S05]  /*7810*/  @!P2 BRA !P3, `(.L_x_121) ;  /* 0x00000004002ca947 */ /* 0x000fea0005800000 */
[----:B------:R-:W-:-:S04]  /*7820*/  LOP3.LUT P3, RZ, R3, 0x7fffffff, RZ, 0xc0, !PT ;  /* 0x7fffffff03ff7812 */ /* 0x000fc8000786c0ff */
[----:B------:R-:W-:-:S13]  /*7830*/  PLOP3.LUT P2, PT, P2, P3, PT, 0x2f, 0xf2 ;  /* 0x0000000000f2781c */ /* 0x000fda0001746577 */
[----:B------:R-:W-:Y:S05]  /*7840*/  @P2 BRA `(.L_x_122) ;  /* 0x0000000400182947 */ /* 0x000fea0003800000 */
[----:B------:R-:W-:-:S04]  /*7850*/  LOP3.LUT P2, RZ, R0, 0x7fffffff, RZ, 0xc0, !PT ;  /* 0x7fffffff00ff7812 */ /* 0x000fc8000784c0ff */
[----:B------:R-:W-:-:S13]  /*7860*/  PLOP3.LUT P0, PT, P0, P2, PT, 0x2f, 0xf2 ;  /* 0x0000000000f2781c */ /* 0x000fda0000704577 */
[----:B------:R-:W-:Y:S05]  /*7870*/  @P0 BRA `(.L_x_123) ;  /* 0x0000000400000947 */ /* 0x000fea0003800000 */
[----:B------:R-:W-:Y:S02]  /*7880*/  ISETP.GE.AND P0, PT, R41, RZ, PT ;  /* 0x000000ff2900720c */ /* 0x000fe40003f06270 */
[----:B------:R-:W-:-:S11]  /*7890*/  ISETP.GE.AND P2, PT, R40, RZ, PT ;  /* 0x000000ff2800720c */ /* 0x000fd60003f46270 */
[----:B------:R-:W-:Y:S01]  /*78a0*/  @P0 MOV R4, RZ ;  /* 0x000000ff00040202 */ /* 0x000fe20000000f00 */
[----:B------:R-:W-:Y:S02]  /*78b0*/  @!P0 IMAD.MOV.U32 R4, RZ, RZ, -0x40 ;  /* 0xffffffc0ff048424 */ /* 0x000fe400078e00ff */
[----:B------:R-:W-:Y:S01]  /*78c0*/  @!P0 FFMA R3, R3, 1.84467440737095516160e+19, RZ ;  /* 0x5f80000003038823 */ /* 0x000fe200000000ff */
[----:B------:R-:W-:Y:S02]  /*78d0*/  @!P2 FFMA R0, R0, 1.84467440737095516160e+19, RZ ;  /* 0x5f8000000000a823 */ /* 0x000fe400000000ff */
[----:B------:R-:W-:-:S07]  /*78e0*/  @!P2 IADD3 R4, PT, PT, R4, 0x40, RZ ;  /* 0x000000400404a810 */ /* 0x000fce0007ffe0ff */
.L_x_119:
[----:B------:R-:W-:Y:S01]  /*78f0*/  LEA R41, R5, 0xc0800000, 0x17 ;  /* 0xc080000005297811 */ /* 0x000fe200078eb8ff */
[----:B------:R-:W-:Y:S01]  /*7900*/  BSSY.RECONVERGENT B5, `(.L_x_124) ;  /* 0x0000036000057945 */ /* 0x000fe20003800200 */
[----:B------:R-:W-:-:S03]  /*7910*/  IADD3 R28, PT, PT, R28, -0x7f, RZ ;  /* 0xffffff811c1c7810 */ /* 0x000fc60007ffe0ff */
[----:B------:R-:W-:Y:S01]  /*7920*/  IMAD.IADD R42, R0, 0x1, -R41 ;  /* 0x00000001002a7824 */ /* 0x000fe200078e0a29 */
[C---:B------:R-:W-:Y:S01]  /*7930*/  IADD3 R5, PT, PT, R28.reuse, 0x7f, -R5 ;  /* 0x0000007f1c057810 */ /* 0x040fe20007ffe805 */
[----:B------:R-:W-:Y:S02]  /*7940*/  IMAD R0, R28, -0x800000, R3 ;  /* 0xff8000001c007824 */ /* 0x000fe400078e0203 */
[----:B------:R-:W0:Y:S01]  /*7950*/  MUFU.RCP R40, R42 ;  /* 0x0000002a00287308 */ /* 0x000e220000001000 */
[----:B------:R-:W-:Y:S01]  /*7960*/  FADD.FTZ R41, -R42, -RZ ;  /* 0x800000ff2a297221 */ /* 0x000fe20000010100 */
[----:B------:R-:W-:-:S03]  /*7970*/  IMAD.IADD R5, R5, 0x1, R4 ;  /* 0x0000000105057824 */ /* 0x000fc600078e0204 */
[----:B0-----:R-:W-:-:S04]  /*7980*/  FFMA R43, R40, R41, 1 ;  /* 0x3f800000282b7423 */ /* 0x001fc80000000029 */
[----:B------:R-:W-:-:S04]  /*7990*/  FFMA R43, R40, R43, R40 ;  /* 0x0000002b282b7223 */ /* 0x000fc80000000028 */
[----:B------:R-:W-:-:S04]  /*79a0*/  FFMA R40, R0, R43, RZ ;  /* 0x0000002b00287223 */ /* 0x000fc800000000ff */
[----:B------:R-:W-:-:S04]  /*79b0*/  FFMA R3, R41, R40, R0 ;  /* 0x0000002829037223 */ /* 0x000fc80000000000 */
[----:B------:R-:W-:-:S04]  /*79c0*/  FFMA R40, R43, R3, R40 ;  /* 0x000000032b287223 */ /* 0x000fc80000000028 */
[----:B------:R-:W-:-:S04]  /*79d0*/  FFMA R41, R41, R40, R0 ;  /* 0x0000002829297223 */ /* 0x000fc80000000000 */
[----:B------:R-:W-:-:S05]  /*79e0*/  FFMA R0, R43, R41, R40 ;  /* 0x000000292b007223 */ /* 0x000fca0000000028 */
[----:B------:R-:W-:-:S04]  /*79f0*/  SHF.R.U32.HI R3, RZ, 0x17, R0 ;  /* 0x00000017ff037819 */ /* 0x000fc80000011600 */
[----:B------:R-:W-:-:S04]  /*7a00*/  LOP3.LUT R4, R3, 0xff, RZ, 0xc0, !PT ;  /* 0x000000ff03047812 */ /* 0x000fc800078ec0ff */
[----:B------:R-:W-:-:S05]  /*7a10*/  IADD3 R3, PT, PT, R4, R5, RZ ;  /* 0x0000000504037210 */ /* 0x000fca0007ffe0ff */
[----:B------:R-:W-:-:S05]  /*7a20*/  VIADD R4, R3, 0xffffffff ;  /* 0xffffffff03047836 */ /* 0x000fca0000000000 */
[----:B------:R-:W-:-:S13]  /*7a30*/  ISETP.GE.U32.AND P0, PT, R4, 0xfe, PT ;  /* 0x000000fe0400780c */ /* 0x000fda0003f06070 */
[----:B------:R-:W-:Y:S05]  /*7a40*/  @!P0 BRA `(.L_x_125) ;  /* 0x0000000000808947 */ /* 0x000fea0003800000 */
[----:B------:R-:W-:-:S13]  /*7a50*/  ISETP.GT.AND P0, PT, R3, 0xfe, PT ;  /* 0x000000fe0300780c */ /* 0x000fda0003f04270 */
[----:B------:R-:W-:Y:S05]  /*7a60*/  @P0 BRA `(.L_x_126) ;  /* 0x00000000006c0947 */ /* 0x000fea0003800000 */
[----:B------:R-:W-:-:S13]  /*7a70*/  ISETP.GE.AND P0, PT, R3, 0x1, PT ;  /* 0x000000010300780c */ /* 0x000fda0003f06270 */
[----:B------:R-:W-:Y:S05]  /*7a80*/  @P0 BRA `(.L_x_127) ;  /* 0x0000000000740947 */ /* 0x000fea0003800000 */
[----:B------:R-:W-:Y:S02]  /*7a90*/  ISETP.GE.AND P0, PT, R3, -0x18, PT ;  /* 0xffffffe80300780c */ /* 0x000fe40003f06270 */
[----:B------:R-:W-:-:S11]  /*7aa0*/  LOP3.LUT R0, R0, 0x80000000, RZ, 0xc0, !PT ;  /* 0x8000000000007812 */ /* 0x000fd600078ec0ff */
[----:B------:R-:W-:Y:S05]  /*7ab0*/  @!P0 BRA `(.L_x_127) ;  /* 0x0000000000688947 */ /* 0x000fea0003800000 */
[-CC-:B------:R-:W-:Y:S01]  /*7ac0*/  FFMA.RZ R5, R43, R41.reuse, R40.reuse ;  /* 0x000000292b057223 */ /* 0x180fe2000000c028 */
[----:B------:R-:W-:Y:S01]  /*7ad0*/  IADD3 R28, PT, PT, R3, 0x20, RZ ;  /* 0x00000020031c7810 */ /* 0x000fe20007ffe0ff */
[CCC-:B------:R-:W-:Y:S01]  /*7ae0*/  FFMA.RP R4, R43.reuse, R41.reuse, R40.reuse ;  /* 0x000000292b047223 */ /* 0x1c0fe20000008028 */
[----:B------:R-:W-:Y:S01]  /*7af0*/  FFMA.RM R41, R43, R41, R40 ;  /* 0x000000292b297223 */ /* 0x000fe20000004028 */
[----:B------:R-:W-:Y:S02]  /*7b00*/  ISETP.NE.AND P3, PT, R3, RZ, PT ;  /* 0x000000ff0300720c */ /* 0x000fe40003f65270 */
[----:B------:R-:W-:Y:S02]  /*7b10*/  LOP3.LUT R5, R5, 0x7fffff, RZ, 0xc0, !PT ;  /* 0x007fffff05057812 */ /* 0x000fe400078ec0ff */
[----:B------:R-:W-:Y:S01]  /*7b20*/  ISETP.NE.AND P2, PT, R3, RZ, PT ;  /* 0x000000ff0300720c */ /* 0x000fe20003f45270 */
[----:B------:R-:W-:Y:S01]  /*7b30*/  IMAD.MOV R3, RZ, RZ, -R3 ;  /* 0x000000ffff037224 */ /* 0x000fe200078e0a03 */
[----:B------:R-:W-:-:S02]  /*7b40*/  LOP3.LUT R5, R5, 0x800000, RZ, 0xfc, !PT ;  /* 0x0080000005057812 */ /* 0x000fc400078efcff */
[----:B------:R-:W-:Y:S02]  /*7b50*/  FSETP.NEU.FTZ.AND P0, PT, R4, R41, PT ;  /* 0x000000290400720b */ /* 0x000fe40003f1d000 */
[----:B------:R-:W-:Y:S02]  /*7b60*/  SHF.L.U32 R28, R5, R28, RZ ;  /* 0x0000001c051c7219 */ /* 0x000fe400000006ff */
[----:B------:R-:W-:Y:S02]  /*7b70*/  SEL R4, R3, RZ, P3 ;  /* 0x000000ff03047207 */ /* 0x000fe40001800000 */
[----:B------:R-:W-:Y:S02]  /*7b80*/  ISETP.NE.AND P2, PT, R28, RZ, P2 ;  /* 0x000000ff1c00720c */ /* 0x000fe40001745270 */
[----:B------:R-:W-:Y:S02]  /*7b90*/  SHF.R.U32.HI R4, RZ, R4, R5 ;  /* 0x00000004ff047219 */ /* 0x000fe40000011605 */
[----:B------:R-:W-:-:S02]  /*7ba0*/  PLOP3.LUT P0, PT, P0, P2, PT, 0xf8, 0x8f ;  /* 0x00000000008f781c */ /* 0x000fc40000705f70 */
[----:B------:R-:W-:Y:S02]  /*7bb0*/  SHF.R.U32.HI R3, RZ, 0x1, R4 ;  /* 0x00000001ff037819 */ /* 0x000fe40000011604 */
[----:B------:R-:W-:-:S04]  /*7bc0*/  SEL R28, RZ, 0x1, !P0 ;  /* 0x00000001ff1c7807 */ /* 0x000fc80004000000 */
[----:B------:R-:W-:-:S04]  /*7bd0*/  LOP3.LUT R5, R28, 0x1, R3, 0xf8, !PT ;  /* 0x000000011c057812 */ /* 0x000fc800078ef803 */
[----:B------:R-:W-:-:S04]  /*7be0*/  LOP3.LUT R4, R5, R4, RZ, 0xc0, !PT ;  /* 0x0000000405047212 */ /* 0x000fc800078ec0ff */
[----:B------:R-:W-:-:S04]  /*7bf0*/  IADD3 R3, PT, PT, R3, R4, RZ ;  /* 0x0000000403037210 */ /* 0x000fc80007ffe0ff */
[----:B------:R-:W-:Y:S01]  /*7c00*/  LOP3.LUT R0, R3, R0, RZ, 0xfc, !PT ;  /* 0x0000000003007212 */ /* 0x000fe200078efcff */
[----:B------:R-:W-:Y:S06]  /*7c10*/  BRA `(.L_x_127) ;  /* 0x0000000000107947 */ /* 0x000fec0003800000 */
.L_x_126:
[----:B------:R-:W-:-:S04]  /*7c20*/  LOP3.LUT R0, R0, 0x80000000, RZ, 0xc0, !PT ;  /* 0x8000000000007812 */ /* 0x000fc800078ec0ff */
[----:B------:R-:W-:Y:S01]  /*7c30*/  LOP3.LUT R0, R0, 0x7f800000, RZ, 0xfc, !PT ;  /* 0x7f80000000007812 */ /* 0x000fe200078efcff */
[----:B------:R-:W-:Y:S06]  /*7c40*/  BRA `(.L_x_127) ;  /* 0x0000000000047947 */ /* 0x000fec0003800000 */
.L_x_125:
[----:B------:R-:W-:-:S07]  /*7c50*/  IMAD R0, R5, 0x800000, R0 ;  /* 0x0080000005007824 */ /* 0x000fce00078e0200 */
.L_x_127:
[----:B------:R-:W-:Y:S05]  /*7c60*/  BSYNC.RECONVERGENT B5 ;  /* 0x0000000000057941 */ /* 0x000fea0003800200 */
.L_x_124:
[----:B------:R-:W-:Y:S05]  /*7c70*/  BRA `(.L_x_128) ;  /* 0x0000000000207947 */ /* 0x000fea0003800000 */
.L_x_123:
[----:B------:R-:W-:-:S04]  /*7c80*/  LOP3.LUT R0, R0, 0x80000000, R3, 0x48, !PT ;  /* 0x8000000000007812 */ /* 0x000fc800078e4803 */
[----:B------:R-:W-:Y:S01]  /*7c90*/  LOP3.LUT R0, R0, 0x7f800000, RZ, 0xfc, !PT ;  /* 0x7f80000000007812 */ /* 0x000fe200078efcff */
[----:B------:R-:W-:Y:S06]  /*7ca0*/  BRA `(.L_x_128) ;  /* 0x0000000000147947 */ /* 0x000fec0003800000 */
.L_x_122:
[----:B------:R-:W-:Y:S01]  /*7cb0*/  LOP3.LUT R0, R0, 0x80000000, R3, 0x48, !PT ;  /* 0x8000000000007812 */ /* 0x000fe200078e4803 */
[----:B------:R-:W-:Y:S06]  /*7cc0*/  BRA `(.L_x_128) ;  /* 0x00000000000c7947 */ /* 0x000fec0003800000 */
.L_x_121:
[----:B------:R-:W0:Y:S01]  /*7cd0*/  MUFU.RSQ R0, -QNAN ;  /* 0xffc0000000007908 */ /* 0x000e220000001400 */
[----:B------:R-:W-:Y:S05]  /*7ce0*/  BRA `(.L_x_128) ;  /* 0x0000000000047947 */ /* 0x000fea0003800000 */
.L_x_120:
[----:B------:R-:W-:-:S07]  /*7cf0*/  FADD.FTZ R0, R3, R0 ;  /* 0x0000000003007221 */ /* 0x000fce0000010000 */
.L_x_128:
[----:B------:R-:W-:Y:S05]  /*7d00*/  BSYNC.RECONVERGENT B4 ;  /* 0x0000000000047941 */ /* 0x000fea0003800200 */
.L_x_118:
[----:B------:R-:W-:Y:S01]  /*7d10*/  HFMA2 R5, -RZ, RZ, 0, 0 ;  /* 0x00000000ff057431 */ /* 0x000fe200000001ff */
[----:B------:R-:W-:-:S04]  /*7d20*/  MOV R4, R6 ;  /* 0x0000000600047202 */ /* 0x000fc80000000f00 */
[----:B0-----:R-:W-:Y:S05]  /*7d30*/  RET.REL.NODEC R4 `(_Z19kernel_merge_heightPfS_S_iif) ;  /* 0xffffff8004b07950 */ /* 0x001fea0003c3ffff */
.L_x_129:
[----:B------:R-:W-:-:S00]  /*7d40*/  BRA `(.L_x_129) ;  /* 0xfffffffc00fc7947 */ /* 0x000fc0000383ffff */
[----:B------:R-:W-:-:S00]  /*7d50*/  NOP ;  /* 0x0000000000007918 */ /* 0x000fc00000000000 */
        /* <DEDUP_REMOVED lines=10> */
.L_x_131:


//--------------------- .text._Z9addKernelPiPKiS1_ --------------------------
	.section	.text._Z9addKernelPiPKiS1_,"ax",@progbits
	.align	128
        .global         _Z9addKernelPiPKiS1_
        .type           _Z9addKernelPiPKiS1_,@function
        .size           _Z9addKernelPiPKiS1_,(.L_x_133 - _Z9addKernelPiPKiS1_)
        .other          _Z9addKernelPiPKiS1_,@"STO_CUDA_ENTRY STV_DEFAULT"
_Z9addKernelPiPKiS1_:
.text._Z9addKernelPiPKiS1_:
[----:B------:R-:W-:Y:S01]  /*0000*/  LDC R1, c[0x0][0x37c] ;  /* 0x0000df00ff017b82 */ /* 0x000fe20000000800 */
[----:B------:R-:W0:Y:S07]  /*0010*/  S2R R9, SR_TID.X ;  /* 0x0000000000097919 */ /* 0x000e2e0000002100 */
[----:B------:R-:W0:Y:S01]  /*0020*/  LDC.64 R2, c[0x0][0x388] ;  /* 0x0000e200ff027b82 */ /* 0x000e220000000a00 */
[----:B------:R-:W1:Y:S07]  /*0030*/  LDCU.64 UR4, c[0x0][0x358] ;  /* 0x00006b00ff0477ac */ /* 0x000e6e0008000a00 */
[----:B------:R-:W2:Y:S08]  /*0040*/  LDC.64 R4, c[0x0][0x390] ;  /* 0x0000e400ff047b82 */ /* 0x000eb00000000a00 */
[----:B------:R-:W3:Y:S01]  /*0050*/  LDC.64 R6, c[0x0][0x380] ;  /* 0x0000e000ff067b82 */ /* 0x000ee20000000a00 */
[----:B0-----:R-:W-:-:S04]  /*0060*/  IMAD.WIDE.U32 R2, R9, 0x4, R2 ;  /* 0x0000000409027825 */ /* 0x001fc800078e0002 */
[C---:B--2---:R-:W-:Y:S02]  /*0070*/  IMAD.WIDE.U32 R4, R9.reuse, 0x4, R4 ;  /* 0x0000000409047825 */ /* 0x044fe400078e0004 */
[----:B-1----:R-:W2:Y:S04]  /*0080*/  LDG.E R2, desc[UR4][R2.64] ;  /* 0x0000000402027981 */ /* 0x002ea8000c1e1900 */
[----:B------:R-:W2:Y:S01]  /*0090*/  LDG.E R5, desc[UR4][R4.64] ;  /* 0x0000000404057981 */ /* 0x000ea2000c1e1900 */
[----:B---3--:R-:W-:Y:S01]  /*00a0*/  IMAD.WIDE.U32 R6, R9, 0x4, R6 ;  /* 0x0000000409067825 */ /* 0x008fe200078e0006 */
[----:B--2---:R-:W-:-:S05]  /*00b0*/  IADD3 R9, PT, PT, R2, R5, RZ ;  /* 0x0000000502097210 */ /* 0x004fca0007ffe0ff */
[----:B------:R-:W-:Y:S01]  /*00c0*/  STG.E desc[UR4][R6.64], R9 ;  /* 0x0000000906007986 */ /* 0x000fe2000c101904 */
[----:B------:R-:W-:Y:S05]  /*00d0*/  EXIT ;  /* 0x000000000000794d */ /* 0x000fea0003800000 */
.L_x_130:
        /* <DEDUP_REMOVED lines=10> */
.L_x_133:


//--------------------- .nv.shared.reserved.0     --------------------------
	.section	.nv.shared.reserved.0,"aw",@nobits
	.weak		__nv_reservedSMEM_offset_0_alias
	.size		__nv_reservedSMEM_offset_0_alias, 0, 64
	.other		__nv_reservedSMEM_offset_0_alias,@"STO_CUDA_RESERVED_SHARED STV_DEFAULT"
__nv_reservedSMEM_offset_0_alias:
	.zero		0
	.zero		64


//--------------------- .nv.constant0._Z19kernel_merge_heightPfS_S_iif --------------------------
	.section	.nv.constant0._Z19kernel_merge_heightPfS_S_iif,"a",@progbits
	.sectionflags	@""
	.align	4
.nv.constant0._Z19kernel_merge_heightPfS_S_iif:
	.zero		932


//--------------------- .nv.constant0._Z9addKernelPiPKiS1_ --------------------------
	.section	.nv.constant0._Z9addKernelPiPKiS1_,"a",@progbits
	.sectionflags	@""
	.align	4
.nv.constant0._Z9addKernelPiPKiS1_:
	.zero		920


//--------------------- SYMBOLS --------------------------

	.type		.nv.reservedSmem.offset0,@object
	.size		.nv.reservedSmem.offset0,0x4
	.type		malloc,@function
	.type		free,@function
